	.target	sm_103a

	.elftype	@"ET_EXEC"


//--------------------- .note.nv.tkinfo           --------------------------
	.section	.note.nv.tkinfo,"",@"SHT_NOTE"
	.sectionflags	@"SHF_NOTE_NV_TKINFO"
	.tkinfo
        /*0018*/ 	.word	0x00000002
        /*0030*/ 	.string	""
        /*0030*/ 	.string	"ptxas"
        /*0030*/ 	.string	"Cuda compilation tools, release 13.0, V13.0.88"
        /*0030*/ 	.string	"Build cuda_13.0.r13.0/compiler.36424714_0"
        /*0030*/ 	.string	"-arch sm_103a -m 64 "



//--------------------- .note.nv.cuinfo           --------------------------
	.section	.note.nv.cuinfo,"",@"SHT_NOTE"
	.sectionflags	@"SHF_NOTE_NV_CUINFO"
        /*0018*/ 	.short	0x0002
        /*001a*/ 	.short	0x0067
        /*001c*/ 	.short	0x0082
	.zero		2


//--------------------- .nv.info                  --------------------------
	.section	.nv.info,"",@"SHT_CUDA_INFO"
	.align	4


	//----- nvinfo : EIATTR_REGCOUNT
	.align		4
        /*0000*/ 	.byte	0x04, 0x2f
        /*0002*/ 	.short	(.L_12 - .L_11)
	.align		4
.L_11:
        /*0004*/ 	.word	index@(_ZN7cutlass13device_kernelIN5flash11enable_sm90INS1_16FlashAttnFwdSm90INS1_25CollectiveMainloopFwdSm90ILi2EN4cute5tupleIJNS5_1CILi1EEES8_S8_EEENS6_IJNS7_ILi128EEESA_SA_EEELi128ENS_10bfloat16_tEfNS_4arch4Sm90ELb1ELb0ELb0ELb1ELb1ELb1ELb0ELb1ELb1ELb1ELb1ELb0EEENS1_21CollectiveEpilogueFwdISB_S9_SC_SE_Li256ELb1ELb1ELb1ELb0EEENS1_36VarlenDynamicPersistentTileSchedulerILi128ELi128ELi256ELi128ELb1ELb1ELb1ELb1ELb1ELb1EEEEEEEEEvNT_6ParamsE)
        /*0008*/ 	.word	0x00000004


	//----- nvinfo : EIATTR_FRAME_SIZE
	.align		4
.L_12:
        /*000c*/ 	.byte	0x04, 0x11
        /*000e*/ 	.short	(.L_14 - .L_13)
	.align		4
.L_13:
        /*0010*/ 	.word	index@(_ZN7cutlass13device_kernelIN5flash11enable_sm90INS1_16FlashAttnFwdSm90INS1_25CollectiveMainloopFwdSm90ILi2EN4cute5tupleIJNS5_1CILi1EEES8_S8_EEENS6_IJNS7_ILi128EEESA_SA_EEELi128ENS_10bfloat16_tEfNS_4arch4Sm90ELb1ELb0ELb0ELb1ELb1ELb1ELb0ELb1ELb1ELb1ELb1ELb0EEENS1_21CollectiveEpilogueFwdISB_S9_SC_SE_Li256ELb1ELb1ELb1ELb0EEENS1_36VarlenDynamicPersistentTileSchedulerILi128ELi128ELi256ELi128ELb1ELb1ELb1ELb1ELb1ELb1EEEEEEEEEvNT_6ParamsE)
        /*0014*/ 	.word	0x00000000


	//----- nvinfo : EIATTR_REGCOUNT
	.align		4
.L_14:
        /*0018*/ 	.byte	0x04, 0x2f
        /*001a*/ 	.short	(.L_16 - .L_15)
	.align		4
.L_15:
        /*001c*/ 	.word	index@(_ZN7cutlass13device_kernelIN5flash11enable_sm90INS1_16FlashAttnFwdSm90INS1_25CollectiveMainloopFwdSm90ILi2EN4cute5tupleIJNS5_1CILi1EEES8_S8_EEENS6_IJNS7_ILi128EEESA_SA_EEELi128ENS_10bfloat16_tEfNS_4arch4Sm90ELb1ELb0ELb0ELb1ELb1ELb0ELb0ELb1ELb1ELb1ELb1ELb0EEENS1_21CollectiveEpilogueFwdISB_S9_SC_SE_Li256ELb1ELb1ELb1ELb0EEENS1_36VarlenDynamicPersistentTileSchedulerILi128ELi128ELi256ELi128ELb1ELb1ELb1ELb1ELb1ELb1EEEEEEEEEvNT_6ParamsE)
        /*0020*/ 	.word	0x00000004


	//----- nvinfo : EIATTR_FRAME_SIZE
	.align		4
.L_16:
        /*0024*/ 	.byte	0x04, 0x11
        /*0026*/ 	.short	(.L_18 - .L_17)
	.align		4
.L_17:
        /*0028*/ 	.word	index@(_ZN7cutlass13device_kernelIN5flash11enable_sm90INS1_16FlashAttnFwdSm90INS1_25CollectiveMainloopFwdSm90ILi2EN4cute5tupleIJNS5_1CILi1EEES8_S8_EEENS6_IJNS7_ILi128EEESA_SA_EEELi128ENS_10bfloat16_tEfNS_4arch4Sm90ELb1ELb0ELb0ELb1ELb1ELb0ELb0ELb1ELb1ELb1ELb1ELb0EEENS1_21CollectiveEpilogueFwdISB_S9_SC_SE_Li256ELb1ELb1ELb1ELb0EEENS1_36VarlenDynamicPersistentTileSchedulerILi128ELi128ELi256ELi128ELb1ELb1ELb1ELb1ELb1ELb1EEEEEEEEEvNT_6ParamsE)
        /*002c*/ 	.word	0x00000000


	//----- nvinfo : EIATTR_REGCOUNT
	.align		4
.L_18:
        /*0030*/ 	.byte	0x04, 0x2f
        /*0032*/ 	.short	(.L_20 - .L_19)
	.align		4
.L_19:
        /*0034*/ 	.word	index@(_ZN7cutlass13device_kernelIN5flash11enable_sm90INS1_16FlashAttnFwdSm90INS1_25CollectiveMainloopFwdSm90ILi2EN4cute5tupleIJNS5_1CILi1EEES8_S8_EEENS6_IJNS7_ILi128EEESA_SA_EEELi128ENS_10bfloat16_tEfNS_4arch4Sm90ELb1ELb0ELb0ELb0ELb1ELb0ELb0ELb1ELb1ELb1ELb1ELb0EEENS1_21CollectiveEpilogueFwdISB_S9_SC_SE_Li256ELb0ELb1ELb1ELb0EEENS1_19SingleTileSchedulerILb0ELb1ELb1ELi128EEEEEEEEEvNT_6ParamsE)
        /*0038*/ 	.word	0x00000004


	//----- nvinfo : EIATTR_FRAME_SIZE
	.align		4
.L_20:
        /*003c*/ 	.byte	0x04, 0x11
        /*003e*/ 	.short	(.L_22 - .L_21)
	.align		4
.L_21:
        /*0040*/ 	.word	index@(_ZN7cutlass13device_kernelIN5flash11enable_sm90INS1_16FlashAttnFwdSm90INS1_25CollectiveMainloopFwdSm90ILi2EN4cute5tupleIJNS5_1CILi1EEES8_S8_EEENS6_IJNS7_ILi128EEESA_SA_EEELi128ENS_10bfloat16_tEfNS_4arch4Sm90ELb1ELb0ELb0ELb0ELb1ELb0ELb0ELb1ELb1ELb1ELb1ELb0EEENS1_21CollectiveEpilogueFwdISB_S9_SC_SE_Li256ELb0ELb1ELb1ELb0EEENS1_19SingleTileSchedulerILb0ELb1ELb1ELi128EEEEEEEEEvNT_6ParamsE)
        /*0044*/ 	.word	0x00000000


	//----- nvinfo : EIATTR_REGCOUNT
	.align		4
.L_22:
        /*0048*/ 	.byte	0x04, 0x2f
        /*004a*/ 	.short	(.L_24 - .L_23)
	.align		4
.L_23:
        /*004c*/ 	.word	index@(_ZN7cutlass13device_kernelIN5flash11enable_sm90INS1_16FlashAttnFwdSm90INS1_25CollectiveMainloopFwdSm90ILi2EN4cute5tupleIJNS5_1CILi1EEES8_S8_EEENS6_IJNS7_ILi128EEESA_SA_EEELi128ENS_10bfloat16_tEfNS_4arch4Sm90ELb0ELb1ELb0ELb1ELb1ELb1ELb0ELb1ELb1ELb1ELb1ELb0EEENS1_21CollectiveEpilogueFwdISB_S9_SC_SE_Li256ELb1ELb1ELb1ELb0EEENS1_36VarlenDynamicPersistentTileSchedulerILi128ELi128ELi256ELi128ELb1ELb1ELb1ELb1ELb0ELb1EEEEEEEEEvNT_6ParamsE)
        /*0050*/ 	.word	0x00000004


	//----- nvinfo : EIATTR_FRAME_SIZE
	.align		4
.L_24:
        /*0054*/ 	.byte	0x04, 0x11
        /*0056*/ 	.short	(.L_26 - .L_25)
	.align		4
.L_25:
        /*0058*/ 	.word	index@(_ZN7cutlass13device_kernelIN5flash11enable_sm90INS1_16FlashAttnFwdSm90INS1_25CollectiveMainloopFwdSm90ILi2EN4cute5tupleIJNS5_1CILi1EEES8_S8_EEENS6_IJNS7_ILi128EEESA_SA_EEELi128ENS_10bfloat16_tEfNS_4arch4Sm90ELb0ELb1ELb0ELb1ELb1ELb1ELb0ELb1ELb1ELb1ELb1ELb0EEENS1_21CollectiveEpilogueFwdISB_S9_SC_SE_Li256ELb1ELb1ELb1ELb0EEENS1_36VarlenDynamicPersistentTileSchedulerILi128ELi128ELi256ELi128ELb1ELb1ELb1ELb1ELb0ELb1EEEEEEEEEvNT_6ParamsE)
        /*005c*/ 	.word	0x00000000


	//----- nvinfo : EIATTR_REGCOUNT
	.align		4
.L_26:
        /*0060*/ 	.byte	0x04, 0x2f
        /*0062*/ 	.short	(.L_28 - .L_27)
	.align		4
.L_27:
        /*0064*/ 	.word	index@(_ZN7cutlass13device_kernelIN5flash11enable_sm90INS1_16FlashAttnFwdSm90INS1_25CollectiveMainloopFwdSm90ILi2EN4cute5tupleIJNS5_1CILi1EEES8_S8_EEENS6_IJNS7_ILi128EEESA_SA_EEELi128ENS_10bfloat16_tEfNS_4arch4Sm90ELb0ELb1ELb0ELb1ELb1ELb0ELb0ELb1ELb1ELb1ELb1ELb0EEENS1_21CollectiveEpilogueFwdISB_S9_SC_SE_Li256ELb1ELb1ELb1ELb0EEENS1_36VarlenDynamicPersistentTileSchedulerILi128ELi128ELi256ELi128ELb1ELb1ELb1ELb1ELb0ELb1EEEEEEEEEvNT_6ParamsE)
        /*0068*/ 	.word	0x00000004


	//----- nvinfo : EIATTR_FRAME_SIZE
	.align		4
.L_28:
        /*006c*/ 	.byte	0x04, 0x11
        /*006e*/ 	.short	(.L_30 - .L_29)
	.align		4
.L_29:
        /*0070*/ 	.word	index@(_ZN7cutlass13device_kernelIN5flash11enable_sm90INS1_16FlashAttnFwdSm90INS1_25CollectiveMainloopFwdSm90ILi2EN4cute5tupleIJNS5_1CILi1EEES8_S8_EEENS6_IJNS7_ILi128EEESA_SA_EEELi128ENS_10bfloat16_tEfNS_4arch4Sm90ELb0ELb1ELb0ELb1ELb1ELb0ELb0ELb1ELb1ELb1ELb1ELb0EEENS1_21CollectiveEpilogueFwdISB_S9_SC_SE_Li256ELb1ELb1ELb1ELb0EEENS1_36VarlenDynamicPersistentTileSchedulerILi128ELi128ELi256ELi128ELb1ELb1ELb1ELb1ELb0ELb1EEEEEEEEEvNT_6ParamsE)
        /*0074*/ 	.word	0x00000000


	//----- nvinfo : EIATTR_REGCOUNT
	.align		4
.L_30:
        /*0078*/ 	.byte	0x04, 0x2f
        /*007a*/ 	.short	(.L_32 - .L_31)
	.align		4
.L_31:
        /*007c*/ 	.word	index@(_ZN7cutlass13device_kernelIN5flash11enable_sm90INS1_16FlashAttnFwdSm90INS1_25CollectiveMainloopFwdSm90ILi2EN4cute5tupleIJNS5_1CILi1EEES8_S8_EEENS6_IJNS7_ILi128EEESA_SA_EEELi128ENS_10bfloat16_tEfNS_4arch4Sm90ELb0ELb1ELb0ELb0ELb1ELb0ELb0ELb1ELb1ELb1ELb1ELb0EEENS1_21CollectiveEpilogueFwdISB_S9_SC_SE_Li256ELb0ELb1ELb1ELb0EEENS1_19SingleTileSchedulerILb0ELb1ELb1ELi128EEEEEEEEEvNT_6ParamsE)
        /*0080*/ 	.word	0x00000004


	//----- nvinfo : EIATTR_FRAME_SIZE
	.align		4
.L_32:
        /*0084*/ 	.byte	0x04, 0x11
        /*0086*/ 	.short	(.L_34 - .L_33)
	.align		4
.L_33:
        /*0088*/ 	.word	index@(_ZN7cutlass13device_kernelIN5flash11enable_sm90INS1_16FlashAttnFwdSm90INS1_25CollectiveMainloopFwdSm90ILi2EN4cute5tupleIJNS5_1CILi1EEES8_S8_EEENS6_IJNS7_ILi128EEESA_SA_EEELi128ENS_10bfloat16_tEfNS_4arch4Sm90ELb0ELb1ELb0ELb0ELb1ELb0ELb0ELb1ELb1ELb1ELb1ELb0EEENS1_21CollectiveEpilogueFwdISB_S9_SC_SE_Li256ELb0ELb1ELb1ELb0EEENS1_19SingleTileSchedulerILb0ELb1ELb1ELi128EEEEEEEEEvNT_6ParamsE)
        /*008c*/ 	.word	0x00000000


	//----- nvinfo : EIATTR_REGCOUNT
	.align		4
.L_34:
        /*0090*/ 	.byte	0x04, 0x2f
        /*0092*/ 	.short	(.L_36 - .L_35)
	.align		4
.L_35:
        /*0094*/ 	.word	index@(_ZN7cutlass13device_kernelIN5flash11enable_sm90INS1_16FlashAttnFwdSm90INS1_25CollectiveMainloopFwdSm90ILi2EN4cute5tupleIJNS5_1CILi1EEES8_S8_EEENS6_IJNS7_ILi128EEESA_SA_EEELi128ENS_10bfloat16_tEfNS_4arch4Sm90ELb0ELb0ELb0ELb1ELb1ELb1ELb0ELb1ELb1ELb1ELb1ELb0EEENS1_21CollectiveEpilogueFwdISB_S9_SC_SE_Li256ELb1ELb1ELb1ELb0EEENS1_36VarlenDynamicPersistentTileSchedulerILi128ELi128ELi256ELi128ELb1ELb1ELb1ELb0ELb1ELb1EEEEEEEEEvNT_6ParamsE)
        /*0098*/ 	.word	0x00000004


	//----- nvinfo : EIATTR_FRAME_SIZE
	.align		4
.L_36:
        /*009c*/ 	.byte	0x04, 0x11
        /*009e*/ 	.short	(.L_38 - .L_37)
	.align		4
.L_37:
        /*00a0*/ 	.word	index@(_ZN7cutlass13device_kernelIN5flash11enable_sm90INS1_16FlashAttnFwdSm90INS1_25CollectiveMainloopFwdSm90ILi2EN4cute5tupleIJNS5_1CILi1EEES8_S8_EEENS6_IJNS7_ILi128EEESA_SA_EEELi128ENS_10bfloat16_tEfNS_4arch4Sm90ELb0ELb0ELb0ELb1ELb1ELb1ELb0ELb1ELb1ELb1ELb1ELb0EEENS1_21CollectiveEpilogueFwdISB_S9_SC_SE_Li256ELb1ELb1ELb1ELb0EEENS1_36VarlenDynamicPersistentTileSchedulerILi128ELi128ELi256ELi128ELb1ELb1ELb1ELb0ELb1ELb1EEEEEEEEEvNT_6ParamsE)
        /*00a4*/ 	.word	0x00000000


	//----- nvinfo : EIATTR_REGCOUNT
	.align		4
.L_38:
        /*00a8*/ 	.byte	0x04, 0x2f
        /*00aa*/ 	.short	(.L_40 - .L_39)
	.align		4
.L_39:
        /*00ac*/ 	.word	index@(_ZN7cutlass13device_kernelIN5flash11enable_sm90INS1_16FlashAttnFwdSm90INS1_25CollectiveMainloopFwdSm90ILi2EN4cute5tupleIJNS5_1CILi1EEES8_S8_EEENS6_IJNS7_ILi128EEESA_SA_EEELi128ENS_10bfloat16_tEfNS_4arch4Sm90ELb0ELb0ELb0ELb1ELb1ELb0ELb0ELb1ELb1ELb1ELb1ELb0EEENS1_21CollectiveEpilogueFwdISB_S9_SC_SE_Li256ELb1ELb1ELb1ELb0EEENS1_36VarlenDynamicPersistentTileSchedulerILi128ELi128ELi256ELi128ELb1ELb1ELb1ELb0ELb1ELb1EEEEEEEEEvNT_6ParamsE)
        /*00b0*/ 	.word	0x00000004


	//----- nvinfo : EIATTR_FRAME_SIZE
	.align		4
.L_40:
        /*00b4*/ 	.byte	0x04, 0x11
        /*00b6*/ 	.short	(.L_42 - .L_41)
	.align		4
.L_41:
        /*00b8*/ 	.word	index@(_ZN7cutlass13device_kernelIN5flash11enable_sm90INS1_16FlashAttnFwdSm90INS1_25CollectiveMainloopFwdSm90ILi2EN4cute5tupleIJNS5_1CILi1EEES8_S8_EEENS6_IJNS7_ILi128EEESA_SA_EEELi128ENS_10bfloat16_tEfNS_4arch4Sm90ELb0ELb0ELb0ELb1ELb1ELb0ELb0ELb1ELb1ELb1ELb1ELb0EEENS1_21CollectiveEpilogueFwdISB_S9_SC_SE_Li256ELb1ELb1ELb1ELb0EEENS1_36VarlenDynamicPersistentTileSchedulerILi128ELi128ELi256ELi128ELb1ELb1ELb1ELb0ELb1ELb1EEEEEEEEEvNT_6ParamsE)
        /*00bc*/ 	.word	0x00000000


	//----- nvinfo : EIATTR_REGCOUNT
	.align		4
.L_42:
        /*00c0*/ 	.byte	0x04, 0x2f
        /*00c2*/ 	.short	(.L_44 - .L_43)
	.align		4
.L_43:
        /*00c4*/ 	.word	index@(_ZN7cutlass13device_kernelIN5flash11enable_sm90INS1_16FlashAttnFwdSm90INS1_25CollectiveMainloopFwdSm90ILi2EN4cute5tupleIJNS5_1CILi1EEES8_S8_EEENS6_IJNS7_ILi128EEESA_SA_EEELi128ENS_10bfloat16_tEfNS_4arch4Sm90ELb0ELb0ELb0ELb0ELb1ELb0ELb0ELb1ELb1ELb1ELb1ELb0EEENS1_21CollectiveEpilogueFwdISB_S9_SC_SE_Li256ELb0ELb1ELb1ELb0EEENS1_19SingleTileSchedulerILb0ELb1ELb1ELi128EEEEEEEEEvNT_6ParamsE)
        /*00c8*/ 	.word	0x00000004


	//----- nvinfo : EIATTR_FRAME_SIZE
	.align		4
.L_44:
        /*00cc*/ 	.byte	0x04, 0x11
        /*00ce*/ 	.short	(.L_46 - .L_45)
	.align		4
.L_45:
        /*00d0*/ 	.word	index@(_ZN7cutlass13device_kernelIN5flash11enable_sm90INS1_16FlashAttnFwdSm90INS1_25CollectiveMainloopFwdSm90ILi2EN4cute5tupleIJNS5_1CILi1EEES8_S8_EEENS6_IJNS7_ILi128EEESA_SA_EEELi128ENS_10bfloat16_tEfNS_4arch4Sm90ELb0ELb0ELb0ELb0ELb1ELb0ELb0ELb1ELb1ELb1ELb1ELb0EEENS1_21CollectiveEpilogueFwdISB_S9_SC_SE_Li256ELb0ELb1ELb1ELb0EEENS1_19SingleTileSchedulerILb0ELb1ELb1ELi128EEEEEEEEEvNT_6ParamsE)
        /*00d4*/ 	.word	0x00000000


	//----- nvinfo : EIATTR_MIN_STACK_SIZE
	.align		4
.L_46:
        /*00d8*/ 	.byte	0x04, 0x12
        /*00da*/ 	.short	(.L_48 - .L_47)
	.align		4
.L_47:
        /*00dc*/ 	.word	index@(_ZN7cutlass13device_kernelIN5flash11enable_sm90INS1_16FlashAttnFwdSm90INS1_25CollectiveMainloopFwdSm90ILi2EN4cute5tupleIJNS5_1CILi1EEES8_S8_EEENS6_IJNS7_ILi128EEESA_SA_EEELi128ENS_10bfloat16_tEfNS_4arch4Sm90ELb0ELb0ELb0ELb0ELb1ELb0ELb0ELb1ELb1ELb1ELb1ELb0EEENS1_21CollectiveEpilogueFwdISB_S9_SC_SE_Li256ELb0ELb1ELb1ELb0EEENS1_19SingleTileSchedulerILb0ELb1ELb1ELi128EEEEEEEEEvNT_6ParamsE)
        /*00e0*/ 	.word	0x00000000


	//----- nvinfo : EIATTR_MIN_STACK_SIZE
	.align		4
.L_48:
        /*00e4*/ 	.byte	0x04, 0x12
        /*00e6*/ 	.short	(.L_50 - .L_49)
	.align		4
.L_49:
        /*00e8*/ 	.word	index@(_ZN7cutlass13device_kernelIN5flash11enable_sm90INS1_16FlashAttnFwdSm90INS1_25CollectiveMainloopFwdSm90ILi2EN4cute5tupleIJNS5_1CILi1EEES8_S8_EEENS6_IJNS7_ILi128EEESA_SA_EEELi128ENS_10bfloat16_tEfNS_4arch4Sm90ELb0ELb0ELb0ELb1ELb1ELb0ELb0ELb1ELb1ELb1ELb1ELb0EEENS1_21CollectiveEpilogueFwdISB_S9_SC_SE_Li256ELb1ELb1ELb1ELb0EEENS1_36VarlenDynamicPersistentTileSchedulerILi128ELi128ELi256ELi128ELb1ELb1ELb1ELb0ELb1ELb1EEEEEEEEEvNT_6ParamsE)
        /*00ec*/ 	.word	0x00000000


	//----- nvinfo : EIATTR_MIN_STACK_SIZE
	.align		4
.L_50:
        /*00f0*/ 	.byte	0x04, 0x12
        /*00f2*/ 	.short	(.L_52 - .L_51)
	.align		4
.L_51:
        /*00f4*/ 	.word	index@(_ZN7cutlass13device_kernelIN5flash11enable_sm90INS1_16FlashAttnFwdSm90INS1_25CollectiveMainloopFwdSm90ILi2EN4cute5tupleIJNS5_1CILi1EEES8_S8_EEENS6_IJNS7_ILi128EEESA_SA_EEELi128ENS_10bfloat16_tEfNS_4arch4Sm90ELb0ELb0ELb0ELb1ELb1ELb1ELb0ELb1ELb1ELb1ELb1ELb0EEENS1_21CollectiveEpilogueFwdISB_S9_SC_SE_Li256ELb1ELb1ELb1ELb0EEENS1_36VarlenDynamicPersistentTileSchedulerILi128ELi128ELi256ELi128ELb1ELb1ELb1ELb0ELb1ELb1EEEEEEEEEvNT_6ParamsE)
        /*00f8*/ 	.word	0x00000000


	//----- nvinfo : EIATTR_MIN_STACK_SIZE
	.align		4
.L_52:
        /*00fc*/ 	.byte	0x04, 0x12
        /*00fe*/ 	.short	(.L_54 - .L_53)
	.align		4
.L_53:
        /*0100*/ 	.word	index@(_ZN7cutlass13device_kernelIN5flash11enable_sm90INS1_16FlashAttnFwdSm90INS1_25CollectiveMainloopFwdSm90ILi2EN4cute5tupleIJNS5_1CILi1EEES8_S8_EEENS6_IJNS7_ILi128EEESA_SA_EEELi128ENS_10bfloat16_tEfNS_4arch4Sm90ELb0ELb1ELb0ELb0ELb1ELb0ELb0ELb1ELb1ELb1ELb1ELb0EEENS1_21CollectiveEpilogueFwdISB_S9_SC_SE_Li256ELb0ELb1ELb1ELb0EEENS1_19SingleTileSchedulerILb0ELb1ELb1ELi128EEEEEEEEEvNT_6ParamsE)
        /*0104*/ 	.word	0x00000000


	//----- nvinfo : EIATTR_MIN_STACK_SIZE
	.align		4
.L_54:
        /*0108*/ 	.byte	0x04, 0x12
        /*010a*/ 	.short	(.L_56 - .L_55)
	.align		4
.L_55:
        /*010c*/ 	.word	index@(_ZN7cutlass13device_kernelIN5flash11enable_sm90INS1_16FlashAttnFwdSm90INS1_25CollectiveMainloopFwdSm90ILi2EN4cute5tupleIJNS5_1CILi1EEES8_S8_EEENS6_IJNS7_ILi128EEESA_SA_EEELi128ENS_10bfloat16_tEfNS_4arch4Sm90ELb0ELb1ELb0ELb1ELb1ELb0ELb0ELb1ELb1ELb1ELb1ELb0EEENS1_21CollectiveEpilogueFwdISB_S9_SC_SE_Li256ELb1ELb1ELb1ELb0EEENS1_36VarlenDynamicPersistentTileSchedulerILi128ELi128ELi256ELi128ELb1ELb1ELb1ELb1ELb0ELb1EEEEEEEEEvNT_6ParamsE)
        /*0110*/ 	.word	0x00000000


	//----- nvinfo : EIATTR_MIN_STACK_SIZE
	.align		4
.L_56:
        /*0114*/ 	.byte	0x04, 0x12
        /*0116*/ 	.short	(.L_58 - .L_57)
	.align		4
.L_57:
        /*0118*/ 	.word	index@(_ZN7cutlass13device_kernelIN5flash11enable_sm90INS1_16FlashAttnFwdSm90INS1_25CollectiveMainloopFwdSm90ILi2EN4cute5tupleIJNS5_1CILi1EEES8_S8_EEENS6_IJNS7_ILi128EEESA_SA_EEELi128ENS_10bfloat16_tEfNS_4arch4Sm90ELb0ELb1ELb0ELb1ELb1ELb1ELb0ELb1ELb1ELb1ELb1ELb0EEENS1_21CollectiveEpilogueFwdISB_S9_SC_SE_Li256ELb1ELb1ELb1ELb0EEENS1_36VarlenDynamicPersistentTileSchedulerILi128ELi128ELi256ELi128ELb1ELb1ELb1ELb1ELb0ELb1EEEEEEEEEvNT_6ParamsE)
        /*011c*/ 	.word	0x00000000


	//----- nvinfo : EIATTR_MIN_STACK_SIZE
	.align		4
.L_58:
        /*0120*/ 	.byte	0x04, 0x12
        /*0122*/ 	.short	(.L_60 - .L_59)
	.align		4
.L_59:
        /*0124*/ 	.word	index@(_ZN7cutlass13device_kernelIN5flash11enable_sm90INS1_16FlashAttnFwdSm90INS1_25CollectiveMainloopFwdSm90ILi2EN4cute5tupleIJNS5_1CILi1EEES8_S8_EEENS6_IJNS7_ILi128EEESA_SA_EEELi128ENS_10bfloat16_tEfNS_4arch4Sm90ELb1ELb0ELb0ELb0ELb1ELb0ELb0ELb1ELb1ELb1ELb1ELb0EEENS1_21CollectiveEpilogueFwdISB_S9_SC_SE_Li256ELb0ELb1ELb1ELb0EEENS1_19SingleTileSchedulerILb0ELb1ELb1ELi128EEEEEEEEEvNT_6ParamsE)
        /*0128*/ 	.word	0x00000000


	//----- nvinfo : EIATTR_MIN_STACK_SIZE
	.align		4
.L_60:
        /*012c*/ 	.byte	0x04, 0x12
        /*012e*/ 	.short	(.L_62 - .L_61)
	.align		4
.L_61:
        /*0130*/ 	.word	index@(_ZN7cutlass13device_kernelIN5flash11enable_sm90INS1_16FlashAttnFwdSm90INS1_25CollectiveMainloopFwdSm90ILi2EN4cute5tupleIJNS5_1CILi1EEES8_S8_EEENS6_IJNS7_ILi128EEESA_SA_EEELi128ENS_10bfloat16_tEfNS_4arch4Sm90ELb1ELb0ELb0ELb1ELb1ELb0ELb0ELb1ELb1ELb1ELb1ELb0EEENS1_21CollectiveEpilogueFwdISB_S9_SC_SE_Li256ELb1ELb1ELb1ELb0EEENS1_36VarlenDynamicPersistentTileSchedulerILi128ELi128ELi256ELi128ELb1ELb1ELb1ELb1ELb1ELb1EEEEEEEEEvNT_6ParamsE)
        /*0134*/ 	.word	0x00000000


	//----- nvinfo : EIATTR_MIN_STACK_SIZE
	.align		4
.L_62:
        /*0138*/ 	.byte	0x04, 0x12
        /*013a*/ 	.short	(.L_64 - .L_63)
	.align		4
.L_63:
        /*013c*/ 	.word	index@(_ZN7cutlass13device_kernelIN5flash11enable_sm90INS1_16FlashAttnFwdSm90INS1_25CollectiveMainloopFwdSm90ILi2EN4cute5tupleIJNS5_1CILi1EEES8_S8_EEENS6_IJNS7_ILi128EEESA_SA_EEELi128ENS_10bfloat16_tEfNS_4arch4Sm90ELb1ELb0ELb0ELb1ELb1ELb1ELb0ELb1ELb1ELb1ELb1ELb0EEENS1_21CollectiveEpilogueFwdISB_S9_SC_SE_Li256ELb1ELb1ELb1ELb0EEENS1_36VarlenDynamicPersistentTileSchedulerILi128ELi128ELi256ELi128ELb1ELb1ELb1ELb1ELb1ELb1EEEEEEEEEvNT_6ParamsE)
        /*0140*/ 	.word	0x00000000
.L_64:


//--------------------- .nv.compat                --------------------------
	.section	.nv.compat,"",@"SHT_CUDA_COMPAT_INFO"
	.align	4
        /*0000*/ 	.byte	0x02, 0x09, 0x01, 0x00, 0x02, 0x02, 0x01, 0x00, 0x02, 0x05, 0x05, 0x00, 0x03, 0x07, 0x01, 0x01
        /*0010*/ 	.byte	0x02, 0x03, 0x00, 0x00, 0x02, 0x06, 0x01, 0x00, 0x04, 0x0b, 0x08, 0x00, 0x00, 0x00, 0x00, 0x00
        /*0020*/ 	.byte	0x00, 0x00, 0x00, 0x00


//--------------------- .nv.info._ZN7cutlass13device_kernelIN5flash11enable_sm90INS1_16FlashAttnFwdSm90INS1_25CollectiveMainloopFwdSm90ILi2EN4cute5tupleIJNS5_1CILi1EEES8_S8_EEENS6_IJNS7_ILi128EEESA_SA_EEELi128ENS_10bfloat16_tEfNS_4arch4Sm90ELb0ELb0ELb0ELb0ELb1ELb0ELb0ELb1ELb1ELb1ELb1ELb0EEENS1_21CollectiveEpilogueFwdISB_S9_SC_SE_Li256ELb0ELb1ELb1ELb0EEENS1_19SingleTileSchedulerILb0ELb1ELb1ELi128EEEEEEEEEvNT_6ParamsE --------------------------
	.section	.nv.info._ZN7cutlass13device_kernelIN5flash11enable_sm90INS1_16FlashAttnFwdSm90INS1_25CollectiveMainloopFwdSm90ILi2EN4cute5tupleIJNS5_1CILi1EEES8_S8_EEENS6_IJNS7_ILi128EEESA_SA_EEELi128ENS_10bfloat16_tEfNS_4arch4Sm90ELb0ELb0ELb0ELb0ELb1ELb0ELb0ELb1ELb1ELb1ELb1ELb0EEENS1_21CollectiveEpilogueFwdISB_S9_SC_SE_Li256ELb0ELb1ELb1ELb0EEENS1_19SingleTileSchedulerILb0ELb1ELb1ELi128EEEEEEEEEvNT_6ParamsE,"",@"SHT_CUDA_INFO"
	.sectionflags	@""
	.align	4


	//----- nvinfo : EIATTR_CUDA_API_VERSION
	.align		4
        /*0000*/ 	.byte	0x04, 0x37
        /*0002*/ 	.short	(.L_66 - .L_65)
.L_65:
        /*0004*/ 	.word	0x00000082


	//----- nvinfo : EIATTR_KPARAM_INFO
	.align		4
.L_66:
        /*0008*/ 	.byte	0x04, 0x17
        /*000a*/ 	.short	(.L_68 - .L_67)
.L_67:
        /*000c*/ 	.word	0x00000000
        /*0010*/ 	.short	0x0000
        /*0012*/ 	.short	0x0000
        /*0014*/ 	.byte	0x00, 0xf0, 0x01, 0x28


	//----- nvinfo : EIATTR_SPARSE_MMA_MASK
	.align		4
.L_68:
        /*0018*/ 	.byte	0x03, 0x50
        /*001a*/ 	.short	0x0000


	//----- nvinfo : EIATTR_MAXREG_COUNT
	.align		4
        /*001c*/ 	.byte	0x03, 0x1b
        /*001e*/ 	.short	0x00a8


	//----- nvinfo : EIATTR_MERCURY_ISA_VERSION
	.align		4
        /*0020*/ 	.byte	0x03, 0x5f
        /*0022*/ 	.short	0x0101


	//----- nvinfo : EIATTR_VRC_CTA_INIT_COUNT
	.align		4
        /*0024*/ 	.byte	0x02, 0x4a
	.zero		1
	.zero		1


	//----- nvinfo : EIATTR_EXIT_INSTR_OFFSETS
	.align		4
        /*0028*/ 	.byte	0x04, 0x1c
        /*002a*/ 	.short	(.L_70 - .L_69)


	//   ....[0]....
.L_69:
        /*002c*/ 	.word	0x00000010


	//----- nvinfo : EIATTR_MAX_THREADS
	.align		4
.L_70:
        /*0030*/ 	.byte	0x04, 0x05
        /*0032*/ 	.short	(.L_72 - .L_71)
.L_71:
        /*0034*/ 	.word	0x00000180
        /*0038*/ 	.word	0x00000001
        /*003c*/ 	.word	0x00000001


	//----- nvinfo : EIATTR_CBANK_PARAM_SIZE
	.align		4
.L_72:
        /*0040*/ 	.byte	0x03, 0x19
        /*0042*/ 	.short	0x0a00


	//----- nvinfo : EIATTR_PARAM_CBANK
	.align		4
        /*0044*/ 	.byte	0x04, 0x0a
        /*0046*/ 	.short	(.L_74 - .L_73)
	.align		4
.L_73:
        /*0048*/ 	.word	index@(.nv.constant0._ZN7cutlass13device_kernelIN5flash11enable_sm90INS1_16FlashAttnFwdSm90INS1_25CollectiveMainloopFwdSm90ILi2EN4cute5tupleIJNS5_1CILi1EEES8_S8_EEENS6_IJNS7_ILi128EEESA_SA_EEELi128ENS_10bfloat16_tEfNS_4arch4Sm90ELb0ELb0ELb0ELb0ELb1ELb0ELb0ELb1ELb1ELb1ELb1ELb0EEENS1_21CollectiveEpilogueFwdISB_S9_SC_SE_Li256ELb0ELb1ELb1ELb0EEENS1_19SingleTileSchedulerILb0ELb1ELb1ELi128EEEEEEEEEvNT_6ParamsE)
        /*004c*/ 	.short	0x0380
        /*004e*/ 	.short	0x0a00


	//----- nvinfo : EIATTR_SW_WAR
	.align		4
.L_74:
        /*0050*/ 	.byte	0x04, 0x36
        /*0052*/ 	.short	(.L_76 - .L_75)
.L_75:
        /*0054*/ 	.word	0x00000008
.L_76:


//--------------------- .nv.info._ZN7cutlass13device_kernelIN5flash11enable_sm90INS1_16FlashAttnFwdSm90INS1_25CollectiveMainloopFwdSm90ILi2EN4cute5tupleIJNS5_1CILi1EEES8_S8_EEENS6_IJNS7_ILi128EEESA_SA_EEELi128ENS_10bfloat16_tEfNS_4arch4Sm90ELb0ELb0ELb0ELb1ELb1ELb0ELb0ELb1ELb1ELb1ELb1ELb0EEENS1_21CollectiveEpilogueFwdISB_S9_SC_SE_Li256ELb1ELb1ELb1ELb0EEENS1_36VarlenDynamicPersistentTileSchedulerILi128ELi128ELi256ELi128ELb1ELb1ELb1ELb0ELb1ELb1EEEEEEEEEvNT_6ParamsE --------------------------
	.section	.nv.info._ZN7cutlass13device_kernelIN5flash11enable_sm90INS1_16FlashAttnFwdSm90INS1_25CollectiveMainloopFwdSm90ILi2EN4cute5tupleIJNS5_1CILi1EEES8_S8_EEENS6_IJNS7_ILi128EEESA_SA_EEELi128ENS_10bfloat16_tEfNS_4arch4Sm90ELb0ELb0ELb0ELb1ELb1ELb0ELb0ELb1ELb1ELb1ELb1ELb0EEENS1_21CollectiveEpilogueFwdISB_S9_SC_SE_Li256ELb1ELb1ELb1ELb0EEENS1_36VarlenDynamicPersistentTileSchedulerILi128ELi128ELi256ELi128ELb1ELb1ELb1ELb0ELb1ELb1EEEEEEEEEvNT_6ParamsE,"",@"SHT_CUDA_INFO"
	.sectionflags	@""
	.align	4


	//----- nvinfo : EIATTR_CUDA_API_VERSION
	.align		4
        /*0000*/ 	.byte	0x04, 0x37
        /*0002*/ 	.short	(.L_78 - .L_77)
.L_77:
        /*0004*/ 	.word	0x00000082


	//----- nvinfo : EIATTR_KPARAM_INFO
	.align		4
.L_78:
        /*0008*/ 	.byte	0x04, 0x17
        /*000a*/ 	.short	(.L_80 - .L_79)
.L_79:
        /*000c*/ 	.word	0x00000000
        /*0010*/ 	.short	0x0000
        /*0012*/ 	.short	0x0000
        /*0014*/ 	.byte	0x00, 0xf0, 0x01, 0x2a


	//----- nvinfo : EIATTR_SPARSE_MMA_MASK
	.align		4
.L_80:
        /*0018*/ 	.byte	0x03, 0x50
        /*001a*/ 	.short	0x0000


	//----- nvinfo : EIATTR_MAXREG_COUNT
	.align		4
        /*001c*/ 	.byte	0x03, 0x1b
        /*001e*/ 	.short	0x00a8


	//----- nvinfo : EIATTR_MERCURY_ISA_VERSION
	.align		4
        /*0020*/ 	.byte	0x03, 0x5f
        /*0022*/ 	.short	0x0101


	//----- nvinfo : EIATTR_VRC_CTA_INIT_COUNT
	.align		4
        /*0024*/ 	.byte	0x02, 0x4a
	.zero		1
	.zero		1


	//----- nvinfo : EIATTR_EXIT_INSTR_OFFSETS
	.align		4
        /*0028*/ 	.byte	0x04, 0x1c
        /*002a*/ 	.short	(.L_82 - .L_81)


	//   ....[0]....
.L_81:
        /*002c*/ 	.word	0x00000010


	//----- nvinfo : EIATTR_MAX_THREADS
	.align		4
.L_82:
        /*0030*/ 	.byte	0x04, 0x05
        /*0032*/ 	.short	(.L_84 - .L_83)
.L_83:
        /*0034*/ 	.word	0x00000180
        /*0038*/ 	.word	0x00000001
        /*003c*/ 	.word	0x00000001


	//----- nvinfo : EIATTR_CBANK_PARAM_SIZE
	.align		4
.L_84:
        /*0040*/ 	.byte	0x03, 0x19
        /*0042*/ 	.short	0x0a80


	//----- nvinfo : EIATTR_PARAM_CBANK
	.align		4
        /*0044*/ 	.byte	0x04, 0x0a
        /*0046*/ 	.short	(.L_86 - .L_85)
	.align		4
.L_85:
        /*0048*/ 	.word	index@(.nv.constant0._ZN7cutlass13device_kernelIN5flash11enable_sm90INS1_16FlashAttnFwdSm90INS1_25CollectiveMainloopFwdSm90ILi2EN4cute5tupleIJNS5_1CILi1EEES8_S8_EEENS6_IJNS7_ILi128EEESA_SA_EEELi128ENS_10bfloat16_tEfNS_4arch4Sm90ELb0ELb0ELb0ELb1ELb1ELb0ELb0ELb1ELb1ELb1ELb1ELb0EEENS1_21CollectiveEpilogueFwdISB_S9_SC_SE_Li256ELb1ELb1ELb1ELb0EEENS1_36VarlenDynamicPersistentTileSchedulerILi128ELi128ELi256ELi128ELb1ELb1ELb1ELb0ELb1ELb1EEEEEEEEEvNT_6ParamsE)
        /*004c*/ 	.short	0x0380
        /*004e*/ 	.short	0x0a80


	//----- nvinfo : EIATTR_SW_WAR
	.align		4
.L_86:
        /*0050*/ 	.byte	0x04, 0x36
        /*0052*/ 	.short	(.L_88 - .L_87)
.L_87:
        /*0054*/ 	.word	0x00000008
.L_88:


//--------------------- .nv.info._ZN7cutlass13device_kernelIN5flash11enable_sm90INS1_16FlashAttnFwdSm90INS1_25CollectiveMainloopFwdSm90ILi2EN4cute5tupleIJNS5_1CILi1EEES8_S8_EEENS6_IJNS7_ILi128EEESA_SA_EEELi128ENS_10bfloat16_tEfNS_4arch4Sm90ELb0ELb0ELb0ELb1ELb1ELb1ELb0ELb1ELb1ELb1ELb1ELb0EEENS1_21CollectiveEpilogueFwdISB_S9_SC_SE_Li256ELb1ELb1ELb1ELb0EEENS1_36VarlenDynamicPersistentTileSchedulerILi128ELi128ELi256ELi128ELb1ELb1ELb1ELb0ELb1ELb1EEEEEEEEEvNT_6ParamsE --------------------------
	.section	.nv.info._ZN7cutlass13device_kernelIN5flash11enable_sm90INS1_16FlashAttnFwdSm90INS1_25CollectiveMainloopFwdSm90ILi2EN4cute5tupleIJNS5_1CILi1EEES8_S8_EEENS6_IJNS7_ILi128EEESA_SA_EEELi128ENS_10bfloat16_tEfNS_4arch4Sm90ELb0ELb0ELb0ELb1ELb1ELb1ELb0ELb1ELb1ELb1ELb1ELb0EEENS1_21CollectiveEpilogueFwdISB_S9_SC_SE_Li256ELb1ELb1ELb1ELb0EEENS1_36VarlenDynamicPersistentTileSchedulerILi128ELi128ELi256ELi128ELb1ELb1ELb1ELb0ELb1ELb1EEEEEEEEEvNT_6ParamsE,"",@"SHT_CUDA_INFO"
	.sectionflags	@""
	.align	4


	//----- nvinfo : EIATTR_CUDA_API_VERSION
	.align		4
        /*0000*/ 	.byte	0x04, 0x37
        /*0002*/ 	.short	(.L_90 - .L_89)
.L_89:
        /*0004*/ 	.word	0x00000082


	//----- nvinfo : EIATTR_KPARAM_INFO
	.align		4
.L_90:
        /*0008*/ 	.byte	0x04, 0x17
        /*000a*/ 	.short	(.L_92 - .L_91)
.L_91:
        /*000c*/ 	.word	0x00000000
        /*0010*/ 	.short	0x0000
        /*0012*/ 	.short	0x0000
        /*0014*/ 	.byte	0x00, 0xf0, 0x01, 0x2a


	//----- nvinfo : EIATTR_SPARSE_MMA_MASK
	.align		4
.L_92:
        /*0018*/ 	.byte	0x03, 0x50
        /*001a*/ 	.short	0x0000


	//----- nvinfo : EIATTR_MAXREG_COUNT
	.align		4
        /*001c*/ 	.byte	0x03, 0x1b
        /*001e*/ 	.short	0x00a8


	//----- nvinfo : EIATTR_MERCURY_ISA_VERSION
	.align		4
        /*0020*/ 	.byte	0x03, 0x5f
        /*0022*/ 	.short	0x0101


	//----- nvinfo : EIATTR_VRC_CTA_INIT_COUNT
	.align		4
        /*0024*/ 	.byte	0x02, 0x4a
	.zero		1
	.zero		1


	//----- nvinfo : EIATTR_EXIT_INSTR_OFFSETS
	.align		4
        /*0028*/ 	.byte	0x04, 0x1c
        /*002a*/ 	.short	(.L_94 - .L_93)


	//   ....[0]....
.L_93:
        /*002c*/ 	.word	0x00000010


	//----- nvinfo : EIATTR_MAX_THREADS
	.align		4
.L_94:
        /*0030*/ 	.byte	0x04, 0x05
        /*0032*/ 	.short	(.L_96 - .L_95)
.L_95:
        /*0034*/ 	.word	0x00000180
        /*0038*/ 	.word	0x00000001
        /*003c*/ 	.word	0x00000001


	//----- nvinfo : EIATTR_CBANK_PARAM_SIZE
	.align		4
.L_96:
        /*0040*/ 	.byte	0x03, 0x19
        /*0042*/ 	.short	0x0a80


	//----- nvinfo : EIATTR_PARAM_CBANK
	.align		4
        /*0044*/ 	.byte	0x04, 0x0a
        /*0046*/ 	.short	(.L_98 - .L_97)
	.align		4
.L_97:
        /*0048*/ 	.word	index@(.nv.constant0._ZN7cutlass13device_kernelIN5flash11enable_sm90INS1_16FlashAttnFwdSm90INS1_25CollectiveMainloopFwdSm90ILi2EN4cute5tupleIJNS5_1CILi1EEES8_S8_EEENS6_IJNS7_ILi128EEESA_SA_EEELi128ENS_10bfloat16_tEfNS_4arch4Sm90ELb0ELb0ELb0ELb1ELb1ELb1ELb0ELb1ELb1ELb1ELb1ELb0EEENS1_21CollectiveEpilogueFwdISB_S9_SC_SE_Li256ELb1ELb1ELb1ELb0EEENS1_36VarlenDynamicPersistentTileSchedulerILi128ELi128ELi256ELi128ELb1ELb1ELb1ELb0ELb1ELb1EEEEEEEEEvNT_6ParamsE)
        /*004c*/ 	.short	0x0380
        /*004e*/ 	.short	0x0a80


	//----- nvinfo : EIATTR_SW_WAR
	.align		4
.L_98:
        /*0050*/ 	.byte	0x04, 0x36
        /*0052*/ 	.short	(.L_100 - .L_99)
.L_99:
        /*0054*/ 	.word	0x00000008
.L_100:


//--------------------- .nv.info._ZN7cutlass13device_kernelIN5flash11enable_sm90INS1_16FlashAttnFwdSm90INS1_25CollectiveMainloopFwdSm90ILi2EN4cute5tupleIJNS5_1CILi1EEES8_S8_EEENS6_IJNS7_ILi128EEESA_SA_EEELi128ENS_10bfloat16_tEfNS_4arch4Sm90ELb0ELb1ELb0ELb0ELb1ELb0ELb0ELb1ELb1ELb1ELb1ELb0EEENS1_21CollectiveEpilogueFwdISB_S9_SC_SE_Li256ELb0ELb1ELb1ELb0EEENS1_19SingleTileSchedulerILb0ELb1ELb1ELi128EEEEEEEEEvNT_6ParamsE --------------------------
	.section	.nv.info._ZN7cutlass13device_kernelIN5flash11enable_sm90INS1_16FlashAttnFwdSm90INS1_25CollectiveMainloopFwdSm90ILi2EN4cute5tupleIJNS5_1CILi1EEES8_S8_EEENS6_IJNS7_ILi128EEESA_SA_EEELi128ENS_10bfloat16_tEfNS_4arch4Sm90ELb0ELb1ELb0ELb0ELb1ELb0ELb0ELb1ELb1ELb1ELb1ELb0EEENS1_21CollectiveEpilogueFwdISB_S9_SC_SE_Li256ELb0ELb1ELb1ELb0EEENS1_19SingleTileSchedulerILb0ELb1ELb1ELi128EEEEEEEEEvNT_6ParamsE,"",@"SHT_CUDA_INFO"
	.sectionflags	@""
	.align	4


	//----- nvinfo : EIATTR_CUDA_API_VERSION
	.align		4
        /*0000*/ 	.byte	0x04, 0x37
        /*0002*/ 	.short	(.L_102 - .L_101)
.L_101:
        /*0004*/ 	.word	0x00000082


	//----- nvinfo : EIATTR_KPARAM_INFO
	.align		4
.L_102:
        /*0008*/ 	.byte	0x04, 0x17
        /*000a*/ 	.short	(.L_104 - .L_103)
.L_103:
        /*000c*/ 	.word	0x00000000
        /*0010*/ 	.short	0x0000
        /*0012*/ 	.short	0x0000
        /*0014*/ 	.byte	0x00, 0xf0, 0x01, 0x28


	//----- nvinfo : EIATTR_SPARSE_MMA_MASK
	.align		4
.L_104:
        /*0018*/ 	.byte	0x03, 0x50
        /*001a*/ 	.short	0x0000


	//----- nvinfo : EIATTR_MAXREG_COUNT
	.align		4
        /*001c*/ 	.byte	0x03, 0x1b
        /*001e*/ 	.short	0x00a8


	//----- nvinfo : EIATTR_MERCURY_ISA_VERSION
	.align		4
        /*0020*/ 	.byte	0x03, 0x5f
        /*0022*/ 	.short	0x0101


	//----- nvinfo : EIATTR_VRC_CTA_INIT_COUNT
	.align		4
        /*0024*/ 	.byte	0x02, 0x4a
	.zero		1
	.zero		1


	//----- nvinfo : EIATTR_EXIT_INSTR_OFFSETS
	.align		4
        /*0028*/ 	.byte	0x04, 0x1c
        /*002a*/ 	.short	(.L_106 - .L_105)


	//   ....[0]....
.L_105:
        /*002c*/ 	.word	0x00000010


	//----- nvinfo : EIATTR_MAX_THREADS
	.align		4
.L_106:
        /*0030*/ 	.byte	0x04, 0x05
        /*0032*/ 	.short	(.L_108 - .L_107)
.L_107:
        /*0034*/ 	.word	0x00000180
        /*0038*/ 	.word	0x00000001
        /*003c*/ 	.word	0x00000001


	//----- nvinfo : EIATTR_CBANK_PARAM_SIZE
	.align		4
.L_108:
        /*0040*/ 	.byte	0x03, 0x19
        /*0042*/ 	.short	0x0a00


	//----- nvinfo : EIATTR_PARAM_CBANK
	.align		4
        /*0044*/ 	.byte	0x04, 0x0a
        /*0046*/ 	.short	(.L_110 - .L_109)
	.align		4
.L_109:
        /*0048*/ 	.word	index@(.nv.constant0._ZN7cutlass13device_kernelIN5flash11enable_sm90INS1_16FlashAttnFwdSm90INS1_25CollectiveMainloopFwdSm90ILi2EN4cute5tupleIJNS5_1CILi1EEES8_S8_EEENS6_IJNS7_ILi128EEESA_SA_EEELi128ENS_10bfloat16_tEfNS_4arch4Sm90ELb0ELb1ELb0ELb0ELb1ELb0ELb0ELb1ELb1ELb1ELb1ELb0EEENS1_21CollectiveEpilogueFwdISB_S9_SC_SE_Li256ELb0ELb1ELb1ELb0EEENS1_19SingleTileSchedulerILb0ELb1ELb1ELi128EEEEEEEEEvNT_6ParamsE)
        /*004c*/ 	.short	0x0380
        /*004e*/ 	.short	0x0a00


	//----- nvinfo : EIATTR_SW_WAR
	.align		4
.L_110:
        /*0050*/ 	.byte	0x04, 0x36
        /*0052*/ 	.short	(.L_112 - .L_111)
.L_111:
        /*0054*/ 	.word	0x00000008
.L_112:


//--------------------- .nv.info._ZN7cutlass13device_kernelIN5flash11enable_sm90INS1_16FlashAttnFwdSm90INS1_25CollectiveMainloopFwdSm90ILi2EN4cute5tupleIJNS5_1CILi1EEES8_S8_EEENS6_IJNS7_ILi128EEESA_SA_EEELi128ENS_10bfloat16_tEfNS_4arch4Sm90ELb0ELb1ELb0ELb1ELb1ELb0ELb0ELb1ELb1ELb1ELb1ELb0EEENS1_21CollectiveEpilogueFwdISB_S9_SC_SE_Li256ELb1ELb1ELb1ELb0EEENS1_36VarlenDynamicPersistentTileSchedulerILi128ELi128ELi256ELi128ELb1ELb1ELb1ELb1ELb0ELb1EEEEEEEEEvNT_6ParamsE --------------------------
	.section	.nv.info._ZN7cutlass13device_kernelIN5flash11enable_sm90INS1_16FlashAttnFwdSm90INS1_25CollectiveMainloopFwdSm90ILi2EN4cute5tupleIJNS5_1CILi1EEES8_S8_EEENS6_IJNS7_ILi128EEESA_SA_EEELi128ENS_10bfloat16_tEfNS_4arch4Sm90ELb0ELb1ELb0ELb1ELb1ELb0ELb0ELb1ELb1ELb1ELb1ELb0EEENS1_21CollectiveEpilogueFwdISB_S9_SC_SE_Li256ELb1ELb1ELb1ELb0EEENS1_36VarlenDynamicPersistentTileSchedulerILi128ELi128ELi256ELi128ELb1ELb1ELb1ELb1ELb0ELb1EEEEEEEEEvNT_6ParamsE,"",@"SHT_CUDA_INFO"
	.sectionflags	@""
	.align	4


	//----- nvinfo : EIATTR_CUDA_API_VERSION
	.align		4
        /*0000*/ 	.byte	0x04, 0x37
        /*0002*/ 	.short	(.L_114 - .L_113)
.L_113:
        /*0004*/ 	.word	0x00000082


	//----- nvinfo : EIATTR_KPARAM_INFO
	.align		4
.L_114:
        /*0008*/ 	.byte	0x04, 0x17
        /*000a*/ 	.short	(.L_116 - .L_115)
.L_115:
        /*000c*/ 	.word	0x00000000
        /*0010*/ 	.short	0x0000
        /*0012*/ 	.short	0x0000
        /*0014*/ 	.byte	0x00, 0xf0, 0x01, 0x2a


	//----- nvinfo : EIATTR_SPARSE_MMA_MASK
	.align		4
.L_116:
        /*0018*/ 	.byte	0x03, 0x50
        /*001a*/ 	.short	0x0000


	//----- nvinfo : EIATTR_MAXREG_COUNT
	.align		4
        /*001c*/ 	.byte	0x03, 0x1b
        /*001e*/ 	.short	0x00a8


	//----- nvinfo : EIATTR_MERCURY_ISA_VERSION
	.align		4
        /*0020*/ 	.byte	0x03, 0x5f
        /*0022*/ 	.short	0x0101


	//----- nvinfo : EIATTR_VRC_CTA_INIT_COUNT
	.align		4
        /*0024*/ 	.byte	0x02, 0x4a
	.zero		1
	.zero		1


	//----- nvinfo : EIATTR_EXIT_INSTR_OFFSETS
	.align		4
        /*0028*/ 	.byte	0x04, 0x1c
        /*002a*/ 	.short	(.L_118 - .L_117)


	//   ....[0]....
.L_117:
        /*002c*/ 	.word	0x00000010


	//----- nvinfo : EIATTR_MAX_THREADS
	.align		4
.L_118:
        /*0030*/ 	.byte	0x04, 0x05
        /*0032*/ 	.short	(.L_120 - .L_119)
.L_119:
        /*0034*/ 	.word	0x00000180
        /*0038*/ 	.word	0x00000001
        /*003c*/ 	.word	0x00000001


	//----- nvinfo : EIATTR_CBANK_PARAM_SIZE
	.align		4
.L_120:
        /*0040*/ 	.byte	0x03, 0x19
        /*0042*/ 	.short	0x0a80


	//----- nvinfo : EIATTR_PARAM_CBANK
	.align		4
        /*0044*/ 	.byte	0x04, 0x0a
        /*0046*/ 	.short	(.L_122 - .L_121)
	.align		4
.L_121:
        /*0048*/ 	.word	index@(.nv.constant0._ZN7cutlass13device_kernelIN5flash11enable_sm90INS1_16FlashAttnFwdSm90INS1_25CollectiveMainloopFwdSm90ILi2EN4cute5tupleIJNS5_1CILi1EEES8_S8_EEENS6_IJNS7_ILi128EEESA_SA_EEELi128ENS_10bfloat16_tEfNS_4arch4Sm90ELb0ELb1ELb0ELb1ELb1ELb0ELb0ELb1ELb1ELb1ELb1ELb0EEENS1_21CollectiveEpilogueFwdISB_S9_SC_SE_Li256ELb1ELb1ELb1ELb0EEENS1_36VarlenDynamicPersistentTileSchedulerILi128ELi128ELi256ELi128ELb1ELb1ELb1ELb1ELb0ELb1EEEEEEEEEvNT_6ParamsE)
        /*004c*/ 	.short	0x0380
        /*004e*/ 	.short	0x0a80


	//----- nvinfo : EIATTR_SW_WAR
	.align		4
.L_122:
        /*0050*/ 	.byte	0x04, 0x36
        /*0052*/ 	.short	(.L_124 - .L_123)
.L_123:
        /*0054*/ 	.word	0x00000008
.L_124:


//--------------------- .nv.info._ZN7cutlass13device_kernelIN5flash11enable_sm90INS1_16FlashAttnFwdSm90INS1_25CollectiveMainloopFwdSm90ILi2EN4cute5tupleIJNS5_1CILi1EEES8_S8_EEENS6_IJNS7_ILi128EEESA_SA_EEELi128ENS_10bfloat16_tEfNS_4arch4Sm90ELb0ELb1ELb0ELb1ELb1ELb1ELb0ELb1ELb1ELb1ELb1ELb0EEENS1_21CollectiveEpilogueFwdISB_S9_SC_SE_Li256ELb1ELb1ELb1ELb0EEENS1_36VarlenDynamicPersistentTileSchedulerILi128ELi128ELi256ELi128ELb1ELb1ELb1ELb1ELb0ELb1EEEEEEEEEvNT_6ParamsE --------------------------
	.section	.nv.info._ZN7cutlass13device_kernelIN5flash11enable_sm90INS1_16FlashAttnFwdSm90INS1_25CollectiveMainloopFwdSm90ILi2EN4cute5tupleIJNS5_1CILi1EEES8_S8_EEENS6_IJNS7_ILi128EEESA_SA_EEELi128ENS_10bfloat16_tEfNS_4arch4Sm90ELb0ELb1ELb0ELb1ELb1ELb1ELb0ELb1ELb1ELb1ELb1ELb0EEENS1_21CollectiveEpilogueFwdISB_S9_SC_SE_Li256ELb1ELb1ELb1ELb0EEENS1_36VarlenDynamicPersistentTileSchedulerILi128ELi128ELi256ELi128ELb1ELb1ELb1ELb1ELb0ELb1EEEEEEEEEvNT_6ParamsE,"",@"SHT_CUDA_INFO"
	.sectionflags	@""
	.align	4


	//----- nvinfo : EIATTR_CUDA_API_VERSION
	.align		4
        /*0000*/ 	.byte	0x04, 0x37
        /*0002*/ 	.short	(.L_126 - .L_125)
.L_125:
        /*0004*/ 	.word	0x00000082


	//----- nvinfo : EIATTR_KPARAM_INFO
	.align		4
.L_126:
        /*0008*/ 	.byte	0x04, 0x17
        /*000a*/ 	.short	(.L_128 - .L_127)
.L_127:
        /*000c*/ 	.word	0x00000000
        /*0010*/ 	.short	0x0000
        /*0012*/ 	.short	0x0000
        /*0014*/ 	.byte	0x00, 0xf0, 0x01, 0x2a


	//----- nvinfo : EIATTR_SPARSE_MMA_MASK
	.align		4
.L_128:
        /*0018*/ 	.byte	0x03, 0x50
        /*001a*/ 	.short	0x0000


	//----- nvinfo : EIATTR_MAXREG_COUNT
	.align		4
        /*001c*/ 	.byte	0x03, 0x1b
        /*001e*/ 	.short	0x00a8


	//----- nvinfo : EIATTR_MERCURY_ISA_VERSION
	.align		4
        /*0020*/ 	.byte	0x03, 0x5f
        /*0022*/ 	.short	0x0101


	//----- nvinfo : EIATTR_VRC_CTA_INIT_COUNT
	.align		4
        /*0024*/ 	.byte	0x02, 0x4a
	.zero		1
	.zero		1


	//----- nvinfo : EIATTR_EXIT_INSTR_OFFSETS
	.align		4
        /*0028*/ 	.byte	0x04, 0x1c
        /*002a*/ 	.short	(.L_130 - .L_129)


	//   ....[0]....
.L_129:
        /*002c*/ 	.word	0x00000010


	//----- nvinfo : EIATTR_MAX_THREADS
	.align		4
.L_130:
        /*0030*/ 	.byte	0x04, 0x05
        /*0032*/ 	.short	(.L_132 - .L_131)
.L_131:
        /*0034*/ 	.word	0x00000180
        /*0038*/ 	.word	0x00000001
        /*003c*/ 	.word	0x00000001


	//----- nvinfo : EIATTR_CBANK_PARAM_SIZE
	.align		4
.L_132:
        /*0040*/ 	.byte	0x03, 0x19
        /*0042*/ 	.short	0x0a80


	//----- nvinfo : EIATTR_PARAM_CBANK
	.align		4
        /*0044*/ 	.byte	0x04, 0x0a
        /*0046*/ 	.short	(.L_134 - .L_133)
	.align		4
.L_133:
        /*0048*/ 	.word	index@(.nv.constant0._ZN7cutlass13device_kernelIN5flash11enable_sm90INS1_16FlashAttnFwdSm90INS1_25CollectiveMainloopFwdSm90ILi2EN4cute5tupleIJNS5_1CILi1EEES8_S8_EEENS6_IJNS7_ILi128EEESA_SA_EEELi128ENS_10bfloat16_tEfNS_4arch4Sm90ELb0ELb1ELb0ELb1ELb1ELb1ELb0ELb1ELb1ELb1ELb1ELb0EEENS1_21CollectiveEpilogueFwdISB_S9_SC_SE_Li256ELb1ELb1ELb1ELb0EEENS1_36VarlenDynamicPersistentTileSchedulerILi128ELi128ELi256ELi128ELb1ELb1ELb1ELb1ELb0ELb1EEEEEEEEEvNT_6ParamsE)
        /*004c*/ 	.short	0x0380
        /*004e*/ 	.short	0x0a80


	//----- nvinfo : EIATTR_SW_WAR
	.align		4
.L_134:
        /*0050*/ 	.byte	0x04, 0x36
        /*0052*/ 	.short	(.L_136 - .L_135)
.L_135:
        /*0054*/ 	.word	0x00000008
.L_136:


//--------------------- .nv.info._ZN7cutlass13device_kernelIN5flash11enable_sm90INS1_16FlashAttnFwdSm90INS1_25CollectiveMainloopFwdSm90ILi2EN4cute5tupleIJNS5_1CILi1EEES8_S8_EEENS6_IJNS7_ILi128EEESA_SA_EEELi128ENS_10bfloat16_tEfNS_4arch4Sm90ELb1ELb0ELb0ELb0ELb1ELb0ELb0ELb1ELb1ELb1ELb1ELb0EEENS1_21CollectiveEpilogueFwdISB_S9_SC_SE_Li256ELb0ELb1ELb1ELb0EEENS1_19SingleTileSchedulerILb0ELb1ELb1ELi128EEEEEEEEEvNT_6ParamsE --------------------------
	.section	.nv.info._ZN7cutlass13device_kernelIN5flash11enable_sm90INS1_16FlashAttnFwdSm90INS1_25CollectiveMainloopFwdSm90ILi2EN4cute5tupleIJNS5_1CILi1EEES8_S8_EEENS6_IJNS7_ILi128EEESA_SA_EEELi128ENS_10bfloat16_tEfNS_4arch4Sm90ELb1ELb0ELb0ELb0ELb1ELb0ELb0ELb1ELb1ELb1ELb1ELb0EEENS1_21CollectiveEpilogueFwdISB_S9_SC_SE_Li256ELb0ELb1ELb1ELb0EEENS1_19SingleTileSchedulerILb0ELb1ELb1ELi128EEEEEEEEEvNT_6ParamsE,"",@"SHT_CUDA_INFO"
	.sectionflags	@""
	.align	4


	//----- nvinfo : EIATTR_CUDA_API_VERSION
	.align		4
        /*0000*/ 	.byte	0x04, 0x37
        /*0002*/ 	.short	(.L_138 - .L_137)
.L_137:
        /*0004*/ 	.word	0x00000082


	//----- nvinfo : EIATTR_KPARAM_INFO
	.align		4
.L_138:
        /*0008*/ 	.byte	0x04, 0x17
        /*000a*/ 	.short	(.L_140 - .L_139)
.L_139:
        /*000c*/ 	.word	0x00000000
        /*0010*/ 	.short	0x0000
        /*0012*/ 	.short	0x0000
        /*0014*/ 	.byte	0x00, 0xf0, 0x01, 0x28


	//----- nvinfo : EIATTR_SPARSE_MMA_MASK
	.align		4
.L_140:
        /*0018*/ 	.byte	0x03, 0x50
        /*001a*/ 	.short	0x0000


	//----- nvinfo : EIATTR_MAXREG_COUNT
	.align		4
        /*001c*/ 	.byte	0x03, 0x1b
        /*001e*/ 	.short	0x00a8


	//----- nvinfo : EIATTR_MERCURY_ISA_VERSION
	.align		4
        /*0020*/ 	.byte	0x03, 0x5f
        /*0022*/ 	.short	0x0101


	//----- nvinfo : EIATTR_VRC_CTA_INIT_COUNT
	.align		4
        /*0024*/ 	.byte	0x02, 0x4a
	.zero		1
	.zero		1


	//----- nvinfo : EIATTR_EXIT_INSTR_OFFSETS
	.align		4
        /*0028*/ 	.byte	0x04, 0x1c
        /*002a*/ 	.short	(.L_142 - .L_141)


	//   ....[0]....
.L_141:
        /*002c*/ 	.word	0x00000010


	//----- nvinfo : EIATTR_MAX_THREADS
	.align		4
.L_142:
        /*0030*/ 	.byte	0x04, 0x05
        /*0032*/ 	.short	(.L_144 - .L_143)
.L_143:
        /*0034*/ 	.word	0x00000180
        /*0038*/ 	.word	0x00000001
        /*003c*/ 	.word	0x00000001


	//----- nvinfo : EIATTR_CBANK_PARAM_SIZE
	.align		4
.L_144:
        /*0040*/ 	.byte	0x03, 0x19
        /*0042*/ 	.short	0x0a00


	//----- nvinfo : EIATTR_PARAM_CBANK
	.align		4
        /*0044*/ 	.byte	0x04, 0x0a
        /*0046*/ 	.short	(.L_146 - .L_145)
	.align		4
.L_145:
        /*0048*/ 	.word	index@(.nv.constant0._ZN7cutlass13device_kernelIN5flash11enable_sm90INS1_16FlashAttnFwdSm90INS1_25CollectiveMainloopFwdSm90ILi2EN4cute5tupleIJNS5_1CILi1EEES8_S8_EEENS6_IJNS7_ILi128EEESA_SA_EEELi128ENS_10bfloat16_tEfNS_4arch4Sm90ELb1ELb0ELb0ELb0ELb1ELb0ELb0ELb1ELb1ELb1ELb1ELb0EEENS1_21CollectiveEpilogueFwdISB_S9_SC_SE_Li256ELb0ELb1ELb1ELb0EEENS1_19SingleTileSchedulerILb0ELb1ELb1ELi128EEEEEEEEEvNT_6ParamsE)
        /*004c*/ 	.short	0x0380
        /*004e*/ 	.short	0x0a00


	//----- nvinfo : EIATTR_SW_WAR
	.align		4
.L_146:
        /*0050*/ 	.byte	0x04, 0x36
        /*0052*/ 	.short	(.L_148 - .L_147)
.L_147:
        /*0054*/ 	.word	0x00000008
.L_148:


//--------------------- .nv.info._ZN7cutlass13device_kernelIN5flash11enable_sm90INS1_16FlashAttnFwdSm90INS1_25CollectiveMainloopFwdSm90ILi2EN4cute5tupleIJNS5_1CILi1EEES8_S8_EEENS6_IJNS7_ILi128EEESA_SA_EEELi128ENS_10bfloat16_tEfNS_4arch4Sm90ELb1ELb0ELb0ELb1ELb1ELb0ELb0ELb1ELb1ELb1ELb1ELb0EEENS1_21CollectiveEpilogueFwdISB_S9_SC_SE_Li256ELb1ELb1ELb1ELb0EEENS1_36VarlenDynamicPersistentTileSchedulerILi128ELi128ELi256ELi128ELb1ELb1ELb1ELb1ELb1ELb1EEEEEEEEEvNT_6ParamsE --------------------------
	.section	.nv.info._ZN7cutlass13device_kernelIN5flash11enable_sm90INS1_16FlashAttnFwdSm90INS1_25CollectiveMainloopFwdSm90ILi2EN4cute5tupleIJNS5_1CILi1EEES8_S8_EEENS6_IJNS7_ILi128EEESA_SA_EEELi128ENS_10bfloat16_tEfNS_4arch4Sm90ELb1ELb0ELb0ELb1ELb1ELb0ELb0ELb1ELb1ELb1ELb1ELb0EEENS1_21CollectiveEpilogueFwdISB_S9_SC_SE_Li256ELb1ELb1ELb1ELb0EEENS1_36VarlenDynamicPersistentTileSchedulerILi128ELi128ELi256ELi128ELb1ELb1ELb1ELb1ELb1ELb1EEEEEEEEEvNT_6ParamsE,"",@"SHT_CUDA_INFO"
	.sectionflags	@""
	.align	4


	//----- nvinfo : EIATTR_CUDA_API_VERSION
	.align		4
        /*0000*/ 	.byte	0x04, 0x37
        /*0002*/ 	.short	(.L_150 - .L_149)
.L_149:
        /*0004*/ 	.word	0x00000082


	//----- nvinfo : EIATTR_KPARAM_INFO
	.align		4
.L_150:
        /*0008*/ 	.byte	0x04, 0x17
        /*000a*/ 	.short	(.L_152 - .L_151)
.L_151:
        /*000c*/ 	.word	0x00000000
        /*0010*/ 	.short	0x0000
        /*0012*/ 	.short	0x0000
        /*0014*/ 	.byte	0x00, 0xf0, 0x01, 0x2a


	//----- nvinfo : EIATTR_SPARSE_MMA_MASK
	.align		4
.L_152:
        /*0018*/ 	.byte	0x03, 0x50
        /*001a*/ 	.short	0x0000


	//----- nvinfo : EIATTR_MAXREG_COUNT
	.align		4
        /*001c*/ 	.byte	0x03, 0x1b
        /*001e*/ 	.short	0x00a8


	//----- nvinfo : EIATTR_MERCURY_ISA_VERSION
	.align		4
        /*0020*/ 	.byte	0x03, 0x5f
        /*0022*/ 	.short	0x0101


	//----- nvinfo : EIATTR_VRC_CTA_INIT_COUNT
	.align		4
        /*0024*/ 	.byte	0x02, 0x4a
	.zero		1
	.zero		1


	//----- nvinfo : EIATTR_EXIT_INSTR_OFFSETS
	.align		4
        /*0028*/ 	.byte	0x04, 0x1c
        /*002a*/ 	.short	(.L_154 - .L_153)


	//   ....[0]....
.L_153:
        /*002c*/ 	.word	0x00000010


	//----- nvinfo : EIATTR_MAX_THREADS
	.align		4
.L_154:
        /*0030*/ 	.byte	0x04, 0x05
        /*0032*/ 	.short	(.L_156 - .L_155)
.L_155:
        /*0034*/ 	.word	0x00000180
        /*0038*/ 	.word	0x00000001
        /*003c*/ 	.word	0x00000001


	//----- nvinfo : EIATTR_CBANK_PARAM_SIZE
	.align		4
.L_156:
        /*0040*/ 	.byte	0x03, 0x19
        /*0042*/ 	.short	0x0a80


	//----- nvinfo : EIATTR_PARAM_CBANK
	.align		4
        /*0044*/ 	.byte	0x04, 0x0a
        /*0046*/ 	.short	(.L_158 - .L_157)
	.align		4
.L_157:
        /*0048*/ 	.word	index@(.nv.constant0._ZN7cutlass13device_kernelIN5flash11enable_sm90INS1_16FlashAttnFwdSm90INS1_25CollectiveMainloopFwdSm90ILi2EN4cute5tupleIJNS5_1CILi1EEES8_S8_EEENS6_IJNS7_ILi128EEESA_SA_EEELi128ENS_10bfloat16_tEfNS_4arch4Sm90ELb1ELb0ELb0ELb1ELb1ELb0ELb0ELb1ELb1ELb1ELb1ELb0EEENS1_21CollectiveEpilogueFwdISB_S9_SC_SE_Li256ELb1ELb1ELb1ELb0EEENS1_36VarlenDynamicPersistentTileSchedulerILi128ELi128ELi256ELi128ELb1ELb1ELb1ELb1ELb1ELb1EEEEEEEEEvNT_6ParamsE)
        /*004c*/ 	.short	0x0380
        /*004e*/ 	.short	0x0a80


	//----- nvinfo : EIATTR_SW_WAR
	.align		4
.L_158:
        /*0050*/ 	.byte	0x04, 0x36
        /*0052*/ 	.short	(.L_160 - .L_159)
.L_159:
        /*0054*/ 	.word	0x00000008
.L_160:


//--------------------- .nv.info._ZN7cutlass13device_kernelIN5flash11enable_sm90INS1_16FlashAttnFwdSm90INS1_25CollectiveMainloopFwdSm90ILi2EN4cute5tupleIJNS5_1CILi1EEES8_S8_EEENS6_IJNS7_ILi128EEESA_SA_EEELi128ENS_10bfloat16_tEfNS_4arch4Sm90ELb1ELb0ELb0ELb1ELb1ELb1ELb0ELb1ELb1ELb1ELb1ELb0EEENS1_21CollectiveEpilogueFwdISB_S9_SC_SE_Li256ELb1ELb1ELb1ELb0EEENS1_36VarlenDynamicPersistentTileSchedulerILi128ELi128ELi256ELi128ELb1ELb1ELb1ELb1ELb1ELb1EEEEEEEEEvNT_6ParamsE --------------------------
	.section	.nv.info._ZN7cutlass13device_kernelIN5flash11enable_sm90INS1_16FlashAttnFwdSm90INS1_25CollectiveMainloopFwdSm90ILi2EN4cute5tupleIJNS5_1CILi1EEES8_S8_EEENS6_IJNS7_ILi128EEESA_SA_EEELi128ENS_10bfloat16_tEfNS_4arch4Sm90ELb1ELb0ELb0ELb1ELb1ELb1ELb0ELb1ELb1ELb1ELb1ELb0EEENS1_21CollectiveEpilogueFwdISB_S9_SC_SE_Li256ELb1ELb1ELb1ELb0EEENS1_36VarlenDynamicPersistentTileSchedulerILi128ELi128ELi256ELi128ELb1ELb1ELb1ELb1ELb1ELb1EEEEEEEEEvNT_6ParamsE,"",@"SHT_CUDA_INFO"
	.sectionflags	@""
	.align	4


	//----- nvinfo : EIATTR_CUDA_API_VERSION
	.align		4
        /*0000*/ 	.byte	0x04, 0x37
        /*0002*/ 	.short	(.L_162 - .L_161)
.L_161:
        /*0004*/ 	.word	0x00000082


	//----- nvinfo : EIATTR_KPARAM_INFO
	.align		4
.L_162:
        /*0008*/ 	.byte	0x04, 0x17
        /*000a*/ 	.short	(.L_164 - .L_163)
.L_163:
        /*000c*/ 	.word	0x00000000
        /*0010*/ 	.short	0x0000
        /*0012*/ 	.short	0x0000
        /*0014*/ 	.byte	0x00, 0xf0, 0x01, 0x2a


	//----- nvinfo : EIATTR_SPARSE_MMA_MASK
	.align		4
.L_164:
        /*0018*/ 	.byte	0x03, 0x50
        /*001a*/ 	.short	0x0000


	//----- nvinfo : EIATTR_MAXREG_COUNT
	.align		4
        /*001c*/ 	.byte	0x03, 0x1b
        /*001e*/ 	.short	0x00a8


	//----- nvinfo : EIATTR_MERCURY_ISA_VERSION
	.align		4
        /*0020*/ 	.byte	0x03, 0x5f
        /*0022*/ 	.short	0x0101


	//----- nvinfo : EIATTR_VRC_CTA_INIT_COUNT
	.align		4
        /*0024*/ 	.byte	0x02, 0x4a
	.zero		1
	.zero		1


	//----- nvinfo : EIATTR_EXIT_INSTR_OFFSETS
	.align		4
        /*0028*/ 	.byte	0x04, 0x1c
        /*002a*/ 	.short	(.L_166 - .L_165)


	//   ....[0]....
.L_165:
        /*002c*/ 	.word	0x00000010


	//----- nvinfo : EIATTR_MAX_THREADS
	.align		4
.L_166:
        /*0030*/ 	.byte	0x04, 0x05
        /*0032*/ 	.short	(.L_168 - .L_167)
.L_167:
        /*0034*/ 	.word	0x00000180
        /*0038*/ 	.word	0x00000001
        /*003c*/ 	.word	0x00000001


	//----- nvinfo : EIATTR_CBANK_PARAM_SIZE
	.align		4
.L_168:
        /*0040*/ 	.byte	0x03, 0x19
        /*0042*/ 	.short	0x0a80


	//----- nvinfo : EIATTR_PARAM_CBANK
	.align		4
        /*0044*/ 	.byte	0x04, 0x0a
        /*0046*/ 	.short	(.L_170 - .L_169)
	.align		4
.L_169:
        /*0048*/ 	.word	index@(.nv.constant0._ZN7cutlass13device_kernelIN5flash11enable_sm90INS1_16FlashAttnFwdSm90INS1_25CollectiveMainloopFwdSm90ILi2EN4cute5tupleIJNS5_1CILi1EEES8_S8_EEENS6_IJNS7_ILi128EEESA_SA_EEELi128ENS_10bfloat16_tEfNS_4arch4Sm90ELb1ELb0ELb0ELb1ELb1ELb1ELb0ELb1ELb1ELb1ELb1ELb0EEENS1_21CollectiveEpilogueFwdISB_S9_SC_SE_Li256ELb1ELb1ELb1ELb0EEENS1_36VarlenDynamicPersistentTileSchedulerILi128ELi128ELi256ELi128ELb1ELb1ELb1ELb1ELb1ELb1EEEEEEEEEvNT_6ParamsE)
        /*004c*/ 	.short	0x0380
        /*004e*/ 	.short	0x0a80


	//----- nvinfo : EIATTR_SW_WAR
	.align		4
.L_170:
        /*0050*/ 	.byte	0x04, 0x36
        /*0052*/ 	.short	(.L_172 - .L_171)
.L_171:
        /*0054*/ 	.word	0x00000008
.L_172:


//--------------------- .nv.callgraph             --------------------------
	.section	.nv.callgraph,"",@"SHT_CUDA_CALLGRAPH"
	.align	4
	.sectionentsize	8
	.align		4
        /*0000*/ 	.word	0x00000000
	.align		4
        /*0004*/ 	.word	0xffffffff
	.align		4
        /*0008*/ 	.word	0x00000000
	.align		4
        /*000c*/ 	.word	0xfffffffe
	.align		4
        /*0010*/ 	.word	0x00000000
	.align		4
        /*0014*/ 	.word	0xfffffffd
	.align		4
        /*0018*/ 	.word	0x00000000
	.align		4
        /*001c*/ 	.word	0xfffffffc


//--------------------- .nv.constant4             --------------------------
	.section	.nv.constant4,"a",@progbits
	.align	8
	.align		8
.nv.constant4:
        /*0000*/ 	.dword	_ZN78_INTERNAL_7c1c60c6_42_flash_fwd_hdim128_bf16_paged_split_sm90_cu_f3e6f9ee_28544cuda3std3__45__cpo5beginE
	.align		8
        /*0008*/ 	.dword	_ZN78_INTERNAL_7c1c60c6_42_flash_fwd_hdim128_bf16_paged_split_sm90_cu_f3e6f9ee_28544cuda3std3__45__cpo3endE
	.align		8
        /*0010*/ 	.dword	_ZN78_INTERNAL_7c1c60c6_42_flash_fwd_hdim128_bf16_paged_split_sm90_cu_f3e6f9ee_28544cuda3std3__45__cpo6cbeginE
	.align		8
        /*0018*/ 	.dword	_ZN78_INTERNAL_7c1c60c6_42_flash_fwd_hdim128_bf16_paged_split_sm90_cu_f3e6f9ee_28544cuda3std3__45__cpo4cendE
	.align		8
        /*0020*/ 	.dword	_ZN78_INTERNAL_7c1c60c6_42_flash_fwd_hdim128_bf16_paged_split_sm90_cu_f3e6f9ee_28544cuda3std3__480_GLOBAL__N__7c1c60c6_42_flash_fwd_hdim128_bf16_paged_split_sm90_cu_f3e6f9ee_28546ignoreE
	.align		8
        /*0028*/ 	.dword	_ZN78_INTERNAL_7c1c60c6_42_flash_fwd_hdim128_bf16_paged_split_sm90_cu_f3e6f9ee_28544cuda3std3__419piecewise_constructE
	.align		8
        /*0030*/ 	.dword	_ZN78_INTERNAL_7c1c60c6_42_flash_fwd_hdim128_bf16_paged_split_sm90_cu_f3e6f9ee_28544cuda3std3__48in_placeE
	.align		8
        /*0038*/ 	.dword	_ZN78_INTERNAL_7c1c60c6_42_flash_fwd_hdim128_bf16_paged_split_sm90_cu_f3e6f9ee_28544cuda3std6ranges3__45__cpo4swapE
	.align		8
        /*0040*/ 	.dword	_ZN78_INTERNAL_7c1c60c6_42_flash_fwd_hdim128_bf16_paged_split_sm90_cu_f3e6f9ee_28544cuda3std6ranges3__45__cpo9iter_moveE
	.align		8
        /*0048*/ 	.dword	_ZN78_INTERNAL_7c1c60c6_42_flash_fwd_hdim128_bf16_paged_split_sm90_cu_f3e6f9ee_28544cute7productE
	.align		8
        /*0050*/ 	.dword	_ZN78_INTERNAL_7c1c60c6_42_flash_fwd_hdim128_bf16_paged_split_sm90_cu_f3e6f9ee_28544cute1_E


//--------------------- .text._ZN7cutlass13device_kernelIN5flash11enable_sm90INS1_16FlashAttnFwdSm90INS1_25CollectiveMainloopFwdSm90ILi2EN4cute5tupleIJNS5_1CILi1EEES8_S8_EEENS6_IJNS7_ILi128EEESA_SA_EEELi128ENS_10bfloat16_tEfNS_4arch4Sm90ELb0ELb0ELb0ELb0ELb1ELb0ELb0ELb1ELb1ELb1ELb1ELb0EEENS1_21CollectiveEpilogueFwdISB_S9_SC_SE_Li256ELb0ELb1ELb1ELb0EEENS1_19SingleTileSchedulerILb0ELb1ELb1ELi128EEEEEEEEEvNT_6ParamsE --------------------------
	.section	.text._ZN7cutlass13device_kernelIN5flash11enable_sm90INS1_16FlashAttnFwdSm90INS1_25CollectiveMainloopFwdSm90ILi2EN4cute5tupleIJNS5_1CILi1EEES8_S8_EEENS6_IJNS7_ILi128EEESA_SA_EEELi128ENS_10bfloat16_tEfNS_4arch4Sm90ELb0ELb0ELb0ELb0ELb1ELb0ELb0ELb1ELb1ELb1ELb1ELb0EEENS1_21CollectiveEpilogueFwdISB_S9_SC_SE_Li256ELb0ELb1ELb1ELb0EEENS1_19SingleTileSchedulerILb0ELb1ELb1ELi128EEEEEEEEEvNT_6ParamsE,"ax",@progbits
	.align	128
.text._ZN7cutlass13device_kernelIN5flash11enable_sm90INS1_16FlashAttnFwdSm90INS1_25CollectiveMainloopFwdSm90ILi2EN4cute5tupleIJNS5_1CILi1EEES8_S8_EEENS6_IJNS7_ILi128EEESA_SA_EEELi128ENS_10bfloat16_tEfNS_4arch4Sm90ELb0ELb0ELb0ELb0ELb1ELb0ELb0ELb1ELb1ELb1ELb1ELb0EEENS1_21CollectiveEpilogueFwdISB_S9_SC_SE_Li256ELb0ELb1ELb1ELb0EEENS1_19SingleTileSchedulerILb0ELb1ELb1ELi128EEEEEEEEEvNT_6ParamsE:
        .type           _ZN7cutlass13device_kernelIN5flash11enable_sm90INS1_16FlashAttnFwdSm90INS1_25CollectiveMainloopFwdSm90ILi2EN4cute5tupleIJNS5_1CILi1EEES8_S8_EEENS6_IJNS7_ILi128EEESA_SA_EEELi128ENS_10bfloat16_tEfNS_4arch4Sm90ELb0ELb0ELb0ELb0ELb1ELb0ELb0ELb1ELb1ELb1ELb1ELb0EEENS1_21CollectiveEpilogueFwdISB_S9_SC_SE_Li256ELb0ELb1ELb1ELb0EEENS1_19SingleTileSchedulerILb0ELb1ELb1ELi128EEEEEEEEEvNT_6ParamsE,@function
        .size           _ZN7cutlass13device_kernelIN5flash11enable_sm90INS1_16FlashAttnFwdSm90INS1_25CollectiveMainloopFwdSm90ILi2EN4cute5tupleIJNS5_1CILi1EEES8_S8_EEENS6_IJNS7_ILi128EEESA_SA_EEELi128ENS_10bfloat16_tEfNS_4arch4Sm90ELb0ELb0ELb0ELb0ELb1ELb0ELb0ELb1ELb1ELb1ELb1ELb0EEENS1_21CollectiveEpilogueFwdISB_S9_SC_SE_Li256ELb0ELb1ELb1ELb0EEENS1_19SingleTileSchedulerILb0ELb1ELb1ELi128EEEEEEEEEvNT_6ParamsE,(.L_x_9 - _ZN7cutlass13device_kernelIN5flash11enable_sm90INS1_16FlashAttnFwdSm90INS1_25CollectiveMainloopFwdSm90ILi2EN4cute5tupleIJNS5_1CILi1EEES8_S8_EEENS6_IJNS7_ILi128EEESA_SA_EEELi128ENS_10bfloat16_tEfNS_4arch4Sm90ELb0ELb0ELb0ELb0ELb1ELb0ELb0ELb1ELb1ELb1ELb1ELb0EEENS1_21CollectiveEpilogueFwdISB_S9_SC_SE_Li256ELb0ELb1ELb1ELb0EEENS1_19SingleTileSchedulerILb0ELb1ELb1ELi128EEEEEEEEEvNT_6ParamsE)
        .other          _ZN7cutlass13device_kernelIN5flash11enable_sm90INS1_16FlashAttnFwdSm90INS1_25CollectiveMainloopFwdSm90ILi2EN4cute5tupleIJNS5_1CILi1EEES8_S8_EEENS6_IJNS7_ILi128EEESA_SA_EEELi128ENS_10bfloat16_tEfNS_4arch4Sm90ELb0ELb0ELb0ELb0ELb1ELb0ELb0ELb1ELb1ELb1ELb1ELb0EEENS1_21CollectiveEpilogueFwdISB_S9_SC_SE_Li256ELb0ELb1ELb1ELb0EEENS1_19SingleTileSchedulerILb0ELb1ELb1ELi128EEEEEEEEEvNT_6ParamsE,@"STO_CUDA_ENTRY STV_DEFAULT"
_ZN7cutlass13device_kernelIN5flash11enable_sm90INS1_16FlashAttnFwdSm90INS1_25CollectiveMainloopFwdSm90ILi2EN4cute5tupleIJNS5_1CILi1EEES8_S8_EEENS6_IJNS7_ILi128EEESA_SA_EEELi128ENS_10bfloat16_tEfNS_4arch4Sm90ELb0ELb0ELb0ELb0ELb1ELb0ELb0ELb1ELb1ELb1ELb1ELb0EEENS1_21CollectiveEpilogueFwdISB_S9_SC_SE_Li256ELb0ELb1ELb1ELb0EEENS1_19SingleTileSchedulerILb0ELb1ELb1ELi128EEEEEEEEEvNT_6ParamsE:
[----:B------:R-:W-:Y:S01]  /*0000*/  LDC R1, c[0x0][0x37c] ;  /* 0x0000df00ff017b82 */ /* 0x000fe20000000800 */
[----:B------:R-:W-:Y:S05]  /*0010*/  EXIT ;  /* 0x000000000000794d */ /* 0x000fea0003800000 */
.L_x_0:
[----:B------:R-:W-:-:S00]  /*0020*/  BRA `(.L_x_0) ;  /* 0xfffffffc00fc7947 */ /* 0x000fc0000383ffff */
[----:B------:R-:W-:-:S00]  /*0030*/  NOP ;  /* 0x0000000000007918 */ /* 0x000fc00000000000 */
        /* <DEDUP_REMOVED lines=12> */
.L_x_9:


//--------------------- .text._ZN7cutlass13device_kernelIN5flash11enable_sm90INS1_16FlashAttnFwdSm90INS1_25CollectiveMainloopFwdSm90ILi2EN4cute5tupleIJNS5_1CILi1EEES8_S8_EEENS6_IJNS7_ILi128EEESA_SA_EEELi128ENS_10bfloat16_tEfNS_4arch4Sm90ELb0ELb0ELb0ELb1ELb1ELb0ELb0ELb1ELb1ELb1ELb1ELb0EEENS1_21CollectiveEpilogueFwdISB_S9_SC_SE_Li256ELb1ELb1ELb1ELb0EEENS1_36VarlenDynamicPersistentTileSchedulerILi128ELi128ELi256ELi128ELb1ELb1ELb1ELb0ELb1ELb1EEEEEEEEEvNT_6ParamsE --------------------------
	.section	.text._ZN7cutlass13device_kernelIN5flash11enable_sm90INS1_16FlashAttnFwdSm90INS1_25CollectiveMainloopFwdSm90ILi2EN4cute5tupleIJNS5_1CILi1EEES8_S8_EEENS6_IJNS7_ILi128EEESA_SA_EEELi128ENS_10bfloat16_tEfNS_4arch4Sm90ELb0ELb0ELb0ELb1ELb1ELb0ELb0ELb1ELb1ELb1ELb1ELb0EEENS1_21CollectiveEpilogueFwdISB_S9_SC_SE_Li256ELb1ELb1ELb1ELb0EEENS1_36VarlenDynamicPersistentTileSchedulerILi128ELi128ELi256ELi128ELb1ELb1ELb1ELb0ELb1ELb1EEEEEEEEEvNT_6ParamsE,"ax",@progbits
	.align	128
.text._ZN7cutlass13device_kernelIN5flash11enable_sm90INS1_16FlashAttnFwdSm90INS1_25CollectiveMainloopFwdSm90ILi2EN4cute5tupleIJNS5_1CILi1EEES8_S8_EEENS6_IJNS7_ILi128EEESA_SA_EEELi128ENS_10bfloat16_tEfNS_4arch4Sm90ELb0ELb0ELb0ELb1ELb1ELb0ELb0ELb1ELb1ELb1ELb1ELb0EEENS1_21CollectiveEpilogueFwdISB_S9_SC_SE_Li256ELb1ELb1ELb1ELb0EEENS1_36VarlenDynamicPersistentTileSchedulerILi128ELi128ELi256ELi128ELb1ELb1ELb1ELb0ELb1ELb1EEEEEEEEEvNT_6ParamsE:
        .type           _ZN7cutlass13device_kernelIN5flash11enable_sm90INS1_16FlashAttnFwdSm90INS1_25CollectiveMainloopFwdSm90ILi2EN4cute5tupleIJNS5_1CILi1EEES8_S8_EEENS6_IJNS7_ILi128EEESA_SA_EEELi128ENS_10bfloat16_tEfNS_4arch4Sm90ELb0ELb0ELb0ELb1ELb1ELb0ELb0ELb1ELb1ELb1ELb1ELb0EEENS1_21CollectiveEpilogueFwdISB_S9_SC_SE_Li256ELb1ELb1ELb1ELb0EEENS1_36VarlenDynamicPersistentTileSchedulerILi128ELi128ELi256ELi128ELb1ELb1ELb1ELb0ELb1ELb1EEEEEEEEEvNT_6ParamsE,@function
        .size           _ZN7cutlass13device_kernelIN5flash11enable_sm90INS1_16FlashAttnFwdSm90INS1_25CollectiveMainloopFwdSm90ILi2EN4cute5tupleIJNS5_1CILi1EEES8_S8_EEENS6_IJNS7_ILi128EEESA_SA_EEELi128ENS_10bfloat16_tEfNS_4arch4Sm90ELb0ELb0ELb0ELb1ELb1ELb0ELb0ELb1ELb1ELb1ELb1ELb0EEENS1_21CollectiveEpilogueFwdISB_S9_SC_SE_Li256ELb1ELb1ELb1ELb0EEENS1_36VarlenDynamicPersistentTileSchedulerILi128ELi128ELi256ELi128ELb1ELb1ELb1ELb0ELb1ELb1EEEEEEEEEvNT_6ParamsE,(.L_x_10 - _ZN7cutlass13device_kernelIN5flash11enable_sm90INS1_16FlashAttnFwdSm90INS1_25CollectiveMainloopFwdSm90ILi2EN4cute5tupleIJNS5_1CILi1EEES8_S8_EEENS6_IJNS7_ILi128EEESA_SA_EEELi128ENS_10bfloat16_tEfNS_4arch4Sm90ELb0ELb0ELb0ELb1ELb1ELb0ELb0ELb1ELb1ELb1ELb1ELb0EEENS1_21CollectiveEpilogueFwdISB_S9_SC_SE_Li256ELb1ELb1ELb1ELb0EEENS1_36VarlenDynamicPersistentTileSchedulerILi128ELi128ELi256ELi128ELb1ELb1ELb1ELb0ELb1ELb1EEEEEEEEEvNT_6ParamsE)
        .other          _ZN7cutlass13device_kernelIN5flash11enable_sm90INS1_16FlashAttnFwdSm90INS1_25CollectiveMainloopFwdSm90ILi2EN4cute5tupleIJNS5_1CILi1EEES8_S8_EEENS6_IJNS7_ILi128EEESA_SA_EEELi128ENS_10bfloat16_tEfNS_4arch4Sm90ELb0ELb0ELb0ELb1ELb1ELb0ELb0ELb1ELb1ELb1ELb1ELb0EEENS1_21CollectiveEpilogueFwdISB_S9_SC_SE_Li256ELb1ELb1ELb1ELb0EEENS1_36VarlenDynamicPersistentTileSchedulerILi128ELi128ELi256ELi128ELb1ELb1ELb1ELb0ELb1ELb1EEEEEEEEEvNT_6ParamsE,@"STO_CUDA_ENTRY STV_DEFAULT"
_ZN7cutlass13device_kernelIN5flash11enable_sm90INS1_16FlashAttnFwdSm90INS1_25CollectiveMainloopFwdSm90ILi2EN4cute5tupleIJNS5_1CILi1EEES8_S8_EEENS6_IJNS7_ILi128EEESA_SA_EEELi128ENS_10bfloat16_tEfNS_4arch4Sm90ELb0ELb0ELb0ELb1ELb1ELb0ELb0ELb1ELb1ELb1ELb1ELb0EEENS1_21CollectiveEpilogueFwdISB_S9_SC_SE_Li256ELb1ELb1ELb1ELb0EEENS1_36VarlenDynamicPersistentTileSchedulerILi128ELi128ELi256ELi128ELb1ELb1ELb1ELb0ELb1ELb1EEEEEEEEEvNT_6ParamsE:
[----:B------:R-:W-:Y:S01]  /*0000*/  LDC R1, c[0x0][0x37c] ;  /* 0x0000df00ff017b82 */ /* 0x000fe20000000800 */
[----:B------:R-:W-:Y:S05]  /*0010*/  EXIT ;  /* 0x000000000000794d */ /* 0x000fea0003800000 */
.L_x_1:
        /* <DEDUP_REMOVED lines=14> */
.L_x_10:


//--------------------- .text._ZN7cutlass13device_kernelIN5flash11enable_sm90INS1_16FlashAttnFwdSm90INS1_25CollectiveMainloopFwdSm90ILi2EN4cute5tupleIJNS5_1CILi1EEES8_S8_EEENS6_IJNS7_ILi128EEESA_SA_EEELi128ENS_10bfloat16_tEfNS_4arch4Sm90ELb0ELb0ELb0ELb1ELb1ELb1ELb0ELb1ELb1ELb1ELb1ELb0EEENS1_21CollectiveEpilogueFwdISB_S9_SC_SE_Li256ELb1ELb1ELb1ELb0EEENS1_36VarlenDynamicPersistentTileSchedulerILi128ELi128ELi256ELi128ELb1ELb1ELb1ELb0ELb1ELb1EEEEEEEEEvNT_6ParamsE --------------------------
	.section	.text._ZN7cutlass13device_kernelIN5flash11enable_sm90INS1_16FlashAttnFwdSm90INS1_25CollectiveMainloopFwdSm90ILi2EN4cute5tupleIJNS5_1CILi1EEES8_S8_EEENS6_IJNS7_ILi128EEESA_SA_EEELi128ENS_10bfloat16_tEfNS_4arch4Sm90ELb0ELb0ELb0ELb1ELb1ELb1ELb0ELb1ELb1ELb1ELb1ELb0EEENS1_21CollectiveEpilogueFwdISB_S9_SC_SE_Li256ELb1ELb1ELb1ELb0EEENS1_36VarlenDynamicPersistentTileSchedulerILi128ELi128ELi256ELi128ELb1ELb1ELb1ELb0ELb1ELb1EEEEEEEEEvNT_6ParamsE,"ax",@progbits
	.align	128
.text._ZN7cutlass13device_kernelIN5flash11enable_sm90INS1_16FlashAttnFwdSm90INS1_25CollectiveMainloopFwdSm90ILi2EN4cute5tupleIJNS5_1CILi1EEES8_S8_EEENS6_IJNS7_ILi128EEESA_SA_EEELi128ENS_10bfloat16_tEfNS_4arch4Sm90ELb0ELb0ELb0ELb1ELb1ELb1ELb0ELb1ELb1ELb1ELb1ELb0EEENS1_21CollectiveEpilogueFwdISB_S9_SC_SE_Li256ELb1ELb1ELb1ELb0EEENS1_36VarlenDynamicPersistentTileSchedulerILi128ELi128ELi256ELi128ELb1ELb1ELb1ELb0ELb1ELb1EEEEEEEEEvNT_6ParamsE:
        .type           _ZN7cutlass13device_kernelIN5flash11enable_sm90INS1_16FlashAttnFwdSm90INS1_25CollectiveMainloopFwdSm90ILi2EN4cute5tupleIJNS5_1CILi1EEES8_S8_EEENS6_IJNS7_ILi128EEESA_SA_EEELi128ENS_10bfloat16_tEfNS_4arch4Sm90ELb0ELb0ELb0ELb1ELb1ELb1ELb0ELb1ELb1ELb1ELb1ELb0EEENS1_21CollectiveEpilogueFwdISB_S9_SC_SE_Li256ELb1ELb1ELb1ELb0EEENS1_36VarlenDynamicPersistentTileSchedulerILi128ELi128ELi256ELi128ELb1ELb1ELb1ELb0ELb1ELb1EEEEEEEEEvNT_6ParamsE,@function
        .size           _ZN7cutlass13device_kernelIN5flash11enable_sm90INS1_16FlashAttnFwdSm90INS1_25CollectiveMainloopFwdSm90ILi2EN4cute5tupleIJNS5_1CILi1EEES8_S8_EEENS6_IJNS7_ILi128EEESA_SA_EEELi128ENS_10bfloat16_tEfNS_4arch4Sm90ELb0ELb0ELb0ELb1ELb1ELb1ELb0ELb1ELb1ELb1ELb1ELb0EEENS1_21CollectiveEpilogueFwdISB_S9_SC_SE_Li256ELb1ELb1ELb1ELb0EEENS1_36VarlenDynamicPersistentTileSchedulerILi128ELi128ELi256ELi128ELb1ELb1ELb1ELb0ELb1ELb1EEEEEEEEEvNT_6ParamsE,(.L_x_11 - _ZN7cutlass13device_kernelIN5flash11enable_sm90INS1_16FlashAttnFwdSm90INS1_25CollectiveMainloopFwdSm90ILi2EN4cute5tupleIJNS5_1CILi1EEES8_S8_EEENS6_IJNS7_ILi128EEESA_SA_EEELi128ENS_10bfloat16_tEfNS_4arch4Sm90ELb0ELb0ELb0ELb1ELb1ELb1ELb0ELb1ELb1ELb1ELb1ELb0EEENS1_21CollectiveEpilogueFwdISB_S9_SC_SE_Li256ELb1ELb1ELb1ELb0EEENS1_36VarlenDynamicPersistentTileSchedulerILi128ELi128ELi256ELi128ELb1ELb1ELb1ELb0ELb1ELb1EEEEEEEEEvNT_6ParamsE)
        .other          _ZN7cutlass13device_kernelIN5flash11enable_sm90INS1_16FlashAttnFwdSm90INS1_25CollectiveMainloopFwdSm90ILi2EN4cute5tupleIJNS5_1CILi1EEES8_S8_EEENS6_IJNS7_ILi128EEESA_SA_EEELi128ENS_10bfloat16_tEfNS_4arch4Sm90ELb0ELb0ELb0ELb1ELb1ELb1ELb0ELb1ELb1ELb1ELb1ELb0EEENS1_21CollectiveEpilogueFwdISB_S9_SC_SE_Li256ELb1ELb1ELb1ELb0EEENS1_36VarlenDynamicPersistentTileSchedulerILi128ELi128ELi256ELi128ELb1ELb1ELb1ELb0ELb1ELb1EEEEEEEEEvNT_6ParamsE,@"STO_CUDA_ENTRY STV_DEFAULT"
_ZN7cutlass13device_kernelIN5flash11enable_sm90INS1_16FlashAttnFwdSm90INS1_25CollectiveMainloopFwdSm90ILi2EN4cute5tupleIJNS5_1CILi1EEES8_S8_EEENS6_IJNS7_ILi128EEESA_SA_EEELi128ENS_10bfloat16_tEfNS_4arch4Sm90ELb0ELb0ELb0ELb1ELb1ELb1ELb0ELb1ELb1ELb1ELb1ELb0EEENS1_21CollectiveEpilogueFwdISB_S9_SC_SE_Li256ELb1ELb1ELb1ELb0EEENS1_36VarlenDynamicPersistentTileSchedulerILi128ELi128ELi256ELi128ELb1ELb1ELb1ELb0ELb1ELb1EEEEEEEEEvNT_6ParamsE:
[----:B------:R-:W-:Y:S01]  /*0000*/  LDC R1, c[0x0][0x37c] ;  /* 0x0000df00ff017b82 */ /* 0x000fe20000000800 */
[----:B------:R-:W-:Y:S05]  /*0010*/  EXIT ;  /* 0x000000000000794d */ /* 0x000fea0003800000 */
.L_x_2:
        /* <DEDUP_REMOVED lines=14> */
.L_x_11:


//--------------------- .text._ZN7cutlass13device_kernelIN5flash11enable_sm90INS1_16FlashAttnFwdSm90INS1_25CollectiveMainloopFwdSm90ILi2EN4cute5tupleIJNS5_1CILi1EEES8_S8_EEENS6_IJNS7_ILi128EEESA_SA_EEELi128ENS_10bfloat16_tEfNS_4arch4Sm90ELb0ELb1ELb0ELb0ELb1ELb0ELb0ELb1ELb1ELb1ELb1ELb0EEENS1_21CollectiveEpilogueFwdISB_S9_SC_SE_Li256ELb0ELb1ELb1ELb0EEENS1_19SingleTileSchedulerILb0ELb1ELb1ELi128EEEEEEEEEvNT_6ParamsE --------------------------
	.section	.text._ZN7cutlass13device_kernelIN5flash11enable_sm90INS1_16FlashAttnFwdSm90INS1_25CollectiveMainloopFwdSm90ILi2EN4cute5tupleIJNS5_1CILi1EEES8_S8_EEENS6_IJNS7_ILi128EEESA_SA_EEELi128ENS_10bfloat16_tEfNS_4arch4Sm90ELb0ELb1ELb0ELb0ELb1ELb0ELb0ELb1ELb1ELb1ELb1ELb0EEENS1_21CollectiveEpilogueFwdISB_S9_SC_SE_Li256ELb0ELb1ELb1ELb0EEENS1_19SingleTileSchedulerILb0ELb1ELb1ELi128EEEEEEEEEvNT_6ParamsE,"ax",@progbits
	.align	128
.text._ZN7cutlass13device_kernelIN5flash11enable_sm90INS1_16FlashAttnFwdSm90INS1_25CollectiveMainloopFwdSm90ILi2EN4cute5tupleIJNS5_1CILi1EEES8_S8_EEENS6_IJNS7_ILi128EEESA_SA_EEELi128ENS_10bfloat16_tEfNS_4arch4Sm90ELb0ELb1ELb0ELb0ELb1ELb0ELb0ELb1ELb1ELb1ELb1ELb0EEENS1_21CollectiveEpilogueFwdISB_S9_SC_SE_Li256ELb0ELb1ELb1ELb0EEENS1_19SingleTileSchedulerILb0ELb1ELb1ELi128EEEEEEEEEvNT_6ParamsE:
        .type           _ZN7cutlass13device_kernelIN5flash11enable_sm90INS1_16FlashAttnFwdSm90INS1_25CollectiveMainloopFwdSm90ILi2EN4cute5tupleIJNS5_1CILi1EEES8_S8_EEENS6_IJNS7_ILi128EEESA_SA_EEELi128ENS_10bfloat16_tEfNS_4arch4Sm90ELb0ELb1ELb0ELb0ELb1ELb0ELb0ELb1ELb1ELb1ELb1ELb0EEENS1_21CollectiveEpilogueFwdISB_S9_SC_SE_Li256ELb0ELb1ELb1ELb0EEENS1_19SingleTileSchedulerILb0ELb1ELb1ELi128EEEEEEEEEvNT_6ParamsE,@function
        .size           _ZN7cutlass13device_kernelIN5flash11enable_sm90INS1_16FlashAttnFwdSm90INS1_25CollectiveMainloopFwdSm90ILi2EN4cute5tupleIJNS5_1CILi1EEES8_S8_EEENS6_IJNS7_ILi128EEESA_SA_EEELi128ENS_10bfloat16_tEfNS_4arch4Sm90ELb0ELb1ELb0ELb0ELb1ELb0ELb0ELb1ELb1ELb1ELb1ELb0EEENS1_21CollectiveEpilogueFwdISB_S9_SC_SE_Li256ELb0ELb1ELb1ELb0EEENS1_19SingleTileSchedulerILb0ELb1ELb1ELi128EEEEEEEEEvNT_6ParamsE,(.L_x_12 - _ZN7cutlass13device_kernelIN5flash11enable_sm90INS1_16FlashAttnFwdSm90INS1_25CollectiveMainloopFwdSm90ILi2EN4cute5tupleIJNS5_1CILi1EEES8_S8_EEENS6_IJNS7_ILi128EEESA_SA_EEELi128ENS_10bfloat16_tEfNS_4arch4Sm90ELb0ELb1ELb0ELb0ELb1ELb0ELb0ELb1ELb1ELb1ELb1ELb0EEENS1_21CollectiveEpilogueFwdISB_S9_SC_SE_Li256ELb0ELb1ELb1ELb0EEENS1_19SingleTileSchedulerILb0ELb1ELb1ELi128EEEEEEEEEvNT_6ParamsE)
        .other          _ZN7cutlass13device_kernelIN5flash11enable_sm90INS1_16FlashAttnFwdSm90INS1_25CollectiveMainloopFwdSm90ILi2EN4cute5tupleIJNS5_1CILi1EEES8_S8_EEENS6_IJNS7_ILi128EEESA_SA_EEELi128ENS_10bfloat16_tEfNS_4arch4Sm90ELb0ELb1ELb0ELb0ELb1ELb0ELb0ELb1ELb1ELb1ELb1ELb0EEENS1_21CollectiveEpilogueFwdISB_S9_SC_SE_Li256ELb0ELb1ELb1ELb0EEENS1_19SingleTileSchedulerILb0ELb1ELb1ELi128EEEEEEEEEvNT_6ParamsE,@"STO_CUDA_ENTRY STV_DEFAULT"
_ZN7cutlass13device_kernelIN5flash11enable_sm90INS1_16FlashAttnFwdSm90INS1_25CollectiveMainloopFwdSm90ILi2EN4cute5tupleIJNS5_1CILi1EEES8_S8_EEENS6_IJNS7_ILi128EEESA_SA_EEELi128ENS_10bfloat16_tEfNS_4arch4Sm90ELb0ELb1ELb0ELb0ELb1ELb0ELb0ELb1ELb1ELb1ELb1ELb0EEENS1_21CollectiveEpilogueFwdISB_S9_SC_SE_Li256ELb0ELb1ELb1ELb0EEENS1_19SingleTileSchedulerILb0ELb1ELb1ELi128EEEEEEEEEvNT_6ParamsE:
[----:B------:R-:W-:Y:S01]  /*0000*/  LDC R1, c[0x0][0x37c] ;  /* 0x0000df00ff017b82 */ /* 0x000fe20000000800 */
[----:B------:R-:W-:Y:S05]  /*0010*/  EXIT ;  /* 0x000000000000794d */ /* 0x000fea0003800000 */
.L_x_3:
        /* <DEDUP_REMOVED lines=14> */
.L_x_12:


//--------------------- .text._ZN7cutlass13device_kernelIN5flash11enable_sm90INS1_16FlashAttnFwdSm90INS1_25CollectiveMainloopFwdSm90ILi2EN4cute5tupleIJNS5_1CILi1EEES8_S8_EEENS6_IJNS7_ILi128EEESA_SA_EEELi128ENS_10bfloat16_tEfNS_4arch4Sm90ELb0ELb1ELb0ELb1ELb1ELb0ELb0ELb1ELb1ELb1ELb1ELb0EEENS1_21CollectiveEpilogueFwdISB_S9_SC_SE_Li256ELb1ELb1ELb1ELb0EEENS1_36VarlenDynamicPersistentTileSchedulerILi128ELi128ELi256ELi128ELb1ELb1ELb1ELb1ELb0ELb1EEEEEEEEEvNT_6ParamsE --------------------------
	.section	.text._ZN7cutlass13device_kernelIN5flash11enable_sm90INS1_16FlashAttnFwdSm90INS1_25CollectiveMainloopFwdSm90ILi2EN4cute5tupleIJNS5_1CILi1EEES8_S8_EEENS6_IJNS7_ILi128EEESA_SA_EEELi128ENS_10bfloat16_tEfNS_4arch4Sm90ELb0ELb1ELb0ELb1ELb1ELb0ELb0ELb1ELb1ELb1ELb1ELb0EEENS1_21CollectiveEpilogueFwdISB_S9_SC_SE_Li256ELb1ELb1ELb1ELb0EEENS1_36VarlenDynamicPersistentTileSchedulerILi128ELi128ELi256ELi128ELb1ELb1ELb1ELb1ELb0ELb1EEEEEEEEEvNT_6ParamsE,"ax",@progbits
	.align	128
.text._ZN7cutlass13device_kernelIN5flash11enable_sm90INS1_16FlashAttnFwdSm90INS1_25CollectiveMainloopFwdSm90ILi2EN4cute5tupleIJNS5_1CILi1EEES8_S8_EEENS6_IJNS7_ILi128EEESA_SA_EEELi128ENS_10bfloat16_tEfNS_4arch4Sm90ELb0ELb1ELb0ELb1ELb1ELb0ELb0ELb1ELb1ELb1ELb1ELb0EEENS1_21CollectiveEpilogueFwdISB_S9_SC_SE_Li256ELb1ELb1ELb1ELb0EEENS1_36VarlenDynamicPersistentTileSchedulerILi128ELi128ELi256ELi128ELb1ELb1ELb1ELb1ELb0ELb1EEEEEEEEEvNT_6ParamsE:
        .type           _ZN7cutlass13device_kernelIN5flash11enable_sm90INS1_16FlashAttnFwdSm90INS1_25CollectiveMainloopFwdSm90ILi2EN4cute5tupleIJNS5_1CILi1EEES8_S8_EEENS6_IJNS7_ILi128EEESA_SA_EEELi128ENS_10bfloat16_tEfNS_4arch4Sm90ELb0ELb1ELb0ELb1ELb1ELb0ELb0ELb1ELb1ELb1ELb1ELb0EEENS1_21CollectiveEpilogueFwdISB_S9_SC_SE_Li256ELb1ELb1ELb1ELb0EEENS1_36VarlenDynamicPersistentTileSchedulerILi128ELi128ELi256ELi128ELb1ELb1ELb1ELb1ELb0ELb1EEEEEEEEEvNT_6ParamsE,@function
        .size           _ZN7cutlass13device_kernelIN5flash11enable_sm90INS1_16FlashAttnFwdSm90INS1_25CollectiveMainloopFwdSm90ILi2EN4cute5tupleIJNS5_1CILi1EEES8_S8_EEENS6_IJNS7_ILi128EEESA_SA_EEELi128ENS_10bfloat16_tEfNS_4arch4Sm90ELb0ELb1ELb0ELb1ELb1ELb0ELb0ELb1ELb1ELb1ELb1ELb0EEENS1_21CollectiveEpilogueFwdISB_S9_SC_SE_Li256ELb1ELb1ELb1ELb0EEENS1_36VarlenDynamicPersistentTileSchedulerILi128ELi128ELi256ELi128ELb1ELb1ELb1ELb1ELb0ELb1EEEEEEEEEvNT_6ParamsE,(.L_x_13 - _ZN7cutlass13device_kernelIN5flash11enable_sm90INS1_16FlashAttnFwdSm90INS1_25CollectiveMainloopFwdSm90ILi2EN4cute5tupleIJNS5_1CILi1EEES8_S8_EEENS6_IJNS7_ILi128EEESA_SA_EEELi128ENS_10bfloat16_tEfNS_4arch4Sm90ELb0ELb1ELb0ELb1ELb1ELb0ELb0ELb1ELb1ELb1ELb1ELb0EEENS1_21CollectiveEpilogueFwdISB_S9_SC_SE_Li256ELb1ELb1ELb1ELb0EEENS1_36VarlenDynamicPersistentTileSchedulerILi128ELi128ELi256ELi128ELb1ELb1ELb1ELb1ELb0ELb1EEEEEEEEEvNT_6ParamsE)
        .other          _ZN7cutlass13device_kernelIN5flash11enable_sm90INS1_16FlashAttnFwdSm90INS1_25CollectiveMainloopFwdSm90ILi2EN4cute5tupleIJNS5_1CILi1EEES8_S8_EEENS6_IJNS7_ILi128EEESA_SA_EEELi128ENS_10bfloat16_tEfNS_4arch4Sm90ELb0ELb1ELb0ELb1ELb1ELb0ELb0ELb1ELb1ELb1ELb1ELb0EEENS1_21CollectiveEpilogueFwdISB_S9_SC_SE_Li256ELb1ELb1ELb1ELb0EEENS1_36VarlenDynamicPersistentTileSchedulerILi128ELi128ELi256ELi128ELb1ELb1ELb1ELb1ELb0ELb1EEEEEEEEEvNT_6ParamsE,@"STO_CUDA_ENTRY STV_DEFAULT"
_ZN7cutlass13device_kernelIN5flash11enable_sm90INS1_16FlashAttnFwdSm90INS1_25CollectiveMainloopFwdSm90ILi2EN4cute5tupleIJNS5_1CILi1EEES8_S8_EEENS6_IJNS7_ILi128EEESA_SA_EEELi128ENS_10bfloat16_tEfNS_4arch4Sm90ELb0ELb1ELb0ELb1ELb1ELb0ELb0ELb1ELb1ELb1ELb1ELb0EEENS1_21CollectiveEpilogueFwdISB_S9_SC_SE_Li256ELb1ELb1ELb1ELb0EEENS1_36VarlenDynamicPersistentTileSchedulerILi128ELi128ELi256ELi128ELb1ELb1ELb1ELb1ELb0ELb1EEEEEEEEEvNT_6ParamsE:
[----:B------:R-:W-:Y:S01]  /*0000*/  LDC R1, c[0x0][0x37c] ;  /* 0x0000df00ff017b82 */ /* 0x000fe20000000800 */
[----:B------:R-:W-:Y:S05]  /*0010*/  EXIT ;  /* 0x000000000000794d */ /* 0x000fea0003800000 */
.L_x_4:
        /* <DEDUP_REMOVED lines=14> */
.L_x_13:


//--------------------- .text._ZN7cutlass13device_kernelIN5flash11enable_sm90INS1_16FlashAttnFwdSm90INS1_25CollectiveMainloopFwdSm90ILi2EN4cute5tupleIJNS5_1CILi1EEES8_S8_EEENS6_IJNS7_ILi128EEESA_SA_EEELi128ENS_10bfloat16_tEfNS_4arch4Sm90ELb0ELb1ELb0ELb1ELb1ELb1ELb0ELb1ELb1ELb1ELb1ELb0EEENS1_21CollectiveEpilogueFwdISB_S9_SC_SE_Li256ELb1ELb1ELb1ELb0EEENS1_36VarlenDynamicPersistentTileSchedulerILi128ELi128ELi256ELi128ELb1ELb1ELb1ELb1ELb0ELb1EEEEEEEEEvNT_6ParamsE --------------------------
	.section	.text._ZN7cutlass13device_kernelIN5flash11enable_sm90INS1_16FlashAttnFwdSm90INS1_25CollectiveMainloopFwdSm90ILi2EN4cute5tupleIJNS5_1CILi1EEES8_S8_EEENS6_IJNS7_ILi128EEESA_SA_EEELi128ENS_10bfloat16_tEfNS_4arch4Sm90ELb0ELb1ELb0ELb1ELb1ELb1ELb0ELb1ELb1ELb1ELb1ELb0EEENS1_21CollectiveEpilogueFwdISB_S9_SC_SE_Li256ELb1ELb1ELb1ELb0EEENS1_36VarlenDynamicPersistentTileSchedulerILi128ELi128ELi256ELi128ELb1ELb1ELb1ELb1ELb0ELb1EEEEEEEEEvNT_6ParamsE,"ax",@progbits
	.align	128
.text._ZN7cutlass13device_kernelIN5flash11enable_sm90INS1_16FlashAttnFwdSm90INS1_25CollectiveMainloopFwdSm90ILi2EN4cute5tupleIJNS5_1CILi1EEES8_S8_EEENS6_IJNS7_ILi128EEESA_SA_EEELi128ENS_10bfloat16_tEfNS_4arch4Sm90ELb0ELb1ELb0ELb1ELb1ELb1ELb0ELb1ELb1ELb1ELb1ELb0EEENS1_21CollectiveEpilogueFwdISB_S9_SC_SE_Li256ELb1ELb1ELb1ELb0EEENS1_36VarlenDynamicPersistentTileSchedulerILi128ELi128ELi256ELi128ELb1ELb1ELb1ELb1ELb0ELb1EEEEEEEEEvNT_6ParamsE:
        .type           _ZN7cutlass13device_kernelIN5flash11enable_sm90INS1_16FlashAttnFwdSm90INS1_25CollectiveMainloopFwdSm90ILi2EN4cute5tupleIJNS5_1CILi1EEES8_S8_EEENS6_IJNS7_ILi128EEESA_SA_EEELi128ENS_10bfloat16_tEfNS_4arch4Sm90ELb0ELb1ELb0ELb1ELb1ELb1ELb0ELb1ELb1ELb1ELb1ELb0EEENS1_21CollectiveEpilogueFwdISB_S9_SC_SE_Li256ELb1ELb1ELb1ELb0EEENS1_36VarlenDynamicPersistentTileSchedulerILi128ELi128ELi256ELi128ELb1ELb1ELb1ELb1ELb0ELb1EEEEEEEEEvNT_6ParamsE,@function
        .size           _ZN7cutlass13device_kernelIN5flash11enable_sm90INS1_16FlashAttnFwdSm90INS1_25CollectiveMainloopFwdSm90ILi2EN4cute5tupleIJNS5_1CILi1EEES8_S8_EEENS6_IJNS7_ILi128EEESA_SA_EEELi128ENS_10bfloat16_tEfNS_4arch4Sm90ELb0ELb1ELb0ELb1ELb1ELb1ELb0ELb1ELb1ELb1ELb1ELb0EEENS1_21CollectiveEpilogueFwdISB_S9_SC_SE_Li256ELb1ELb1ELb1ELb0EEENS1_36VarlenDynamicPersistentTileSchedulerILi128ELi128ELi256ELi128ELb1ELb1ELb1ELb1ELb0ELb1EEEEEEEEEvNT_6ParamsE,(.L_x_14 - _ZN7cutlass13device_kernelIN5flash11enable_sm90INS1_16FlashAttnFwdSm90INS1_25CollectiveMainloopFwdSm90ILi2EN4cute5tupleIJNS5_1CILi1EEES8_S8_EEENS6_IJNS7_ILi128EEESA_SA_EEELi128ENS_10bfloat16_tEfNS_4arch4Sm90ELb0ELb1ELb0ELb1ELb1ELb1ELb0ELb1ELb1ELb1ELb1ELb0EEENS1_21CollectiveEpilogueFwdISB_S9_SC_SE_Li256ELb1ELb1ELb1ELb0EEENS1_36VarlenDynamicPersistentTileSchedulerILi128ELi128ELi256ELi128ELb1ELb1ELb1ELb1ELb0ELb1EEEEEEEEEvNT_6ParamsE)
        .other          _ZN7cutlass13device_kernelIN5flash11enable_sm90INS1_16FlashAttnFwdSm90INS1_25CollectiveMainloopFwdSm90ILi2EN4cute5tupleIJNS5_1CILi1EEES8_S8_EEENS6_IJNS7_ILi128EEESA_SA_EEELi128ENS_10bfloat16_tEfNS_4arch4Sm90ELb0ELb1ELb0ELb1ELb1ELb1ELb0ELb1ELb1ELb1ELb1ELb0EEENS1_21CollectiveEpilogueFwdISB_S9_SC_SE_Li256ELb1ELb1ELb1ELb0EEENS1_36VarlenDynamicPersistentTileSchedulerILi128ELi128ELi256ELi128ELb1ELb1ELb1ELb1ELb0ELb1EEEEEEEEEvNT_6ParamsE,@"STO_CUDA_ENTRY STV_DEFAULT"
_ZN7cutlass13device_kernelIN5flash11enable_sm90INS1_16FlashAttnFwdSm90INS1_25CollectiveMainloopFwdSm90ILi2EN4cute5tupleIJNS5_1CILi1EEES8_S8_EEENS6_IJNS7_ILi128EEESA_SA_EEELi128ENS_10bfloat16_tEfNS_4arch4Sm90ELb0ELb1ELb0ELb1ELb1ELb1ELb0ELb1ELb1ELb1ELb1ELb0EEENS1_21CollectiveEpilogueFwdISB_S9_SC_SE_Li256ELb1ELb1ELb1ELb0EEENS1_36VarlenDynamicPersistentTileSchedulerILi128ELi128ELi256ELi128ELb1ELb1ELb1ELb1ELb0ELb1EEEEEEEEEvNT_6ParamsE:
[----:B------:R-:W-:Y:S01]  /*0000*/  LDC R1, c[0x0][0x37c] ;  /* 0x0000df00ff017b82 */ /* 0x000fe20000000800 */
[----:B------:R-:W-:Y:S05]  /*0010*/  EXIT ;  /* 0x000000000000794d */ /* 0x000fea0003800000 */
.L_x_5:
        /* <DEDUP_REMOVED lines=14> */
.L_x_14:


//--------------------- .text._ZN7cutlass13device_kernelIN5flash11enable_sm90INS1_16FlashAttnFwdSm90INS1_25CollectiveMainloopFwdSm90ILi2EN4cute5tupleIJNS5_1CILi1EEES8_S8_EEENS6_IJNS7_ILi128EEESA_SA_EEELi128ENS_10bfloat16_tEfNS_4arch4Sm90ELb1ELb0ELb0ELb0ELb1ELb0ELb0ELb1ELb1ELb1ELb1ELb0EEENS1_21CollectiveEpilogueFwdISB_S9_SC_SE_Li256ELb0ELb1ELb1ELb0EEENS1_19SingleTileSchedulerILb0ELb1ELb1ELi128EEEEEEEEEvNT_6ParamsE --------------------------
	.section	.text._ZN7cutlass13device_kernelIN5flash11enable_sm90INS1_16FlashAttnFwdSm90INS1_25CollectiveMainloopFwdSm90ILi2EN4cute5tupleIJNS5_1CILi1EEES8_S8_EEENS6_IJNS7_ILi128EEESA_SA_EEELi128ENS_10bfloat16_tEfNS_4arch4Sm90ELb1ELb0ELb0ELb0ELb1ELb0ELb0ELb1ELb1ELb1ELb1ELb0EEENS1_21CollectiveEpilogueFwdISB_S9_SC_SE_Li256ELb0ELb1ELb1ELb0EEENS1_19SingleTileSchedulerILb0ELb1ELb1ELi128EEEEEEEEEvNT_6ParamsE,"ax",@progbits
	.align	128
.text._ZN7cutlass13device_kernelIN5flash11enable_sm90INS1_16FlashAttnFwdSm90INS1_25CollectiveMainloopFwdSm90ILi2EN4cute5tupleIJNS5_1CILi1EEES8_S8_EEENS6_IJNS7_ILi128EEESA_SA_EEELi128ENS_10bfloat16_tEfNS_4arch4Sm90ELb1ELb0ELb0ELb0ELb1ELb0ELb0ELb1ELb1ELb1ELb1ELb0EEENS1_21CollectiveEpilogueFwdISB_S9_SC_SE_Li256ELb0ELb1ELb1ELb0EEENS1_19SingleTileSchedulerILb0ELb1ELb1ELi128EEEEEEEEEvNT_6ParamsE:
        .type           _ZN7cutlass13device_kernelIN5flash11enable_sm90INS1_16FlashAttnFwdSm90INS1_25CollectiveMainloopFwdSm90ILi2EN4cute5tupleIJNS5_1CILi1EEES8_S8_EEENS6_IJNS7_ILi128EEESA_SA_EEELi128ENS_10bfloat16_tEfNS_4arch4Sm90ELb1ELb0ELb0ELb0ELb1ELb0ELb0ELb1ELb1ELb1ELb1ELb0EEENS1_21CollectiveEpilogueFwdISB_S9_SC_SE_Li256ELb0ELb1ELb1ELb0EEENS1_19SingleTileSchedulerILb0ELb1ELb1ELi128EEEEEEEEEvNT_6ParamsE,@function
        .size           _ZN7cutlass13device_kernelIN5flash11enable_sm90INS1_16FlashAttnFwdSm90INS1_25CollectiveMainloopFwdSm90ILi2EN4cute5tupleIJNS5_1CILi1EEES8_S8_EEENS6_IJNS7_ILi128EEESA_SA_EEELi128ENS_10bfloat16_tEfNS_4arch4Sm90ELb1ELb0ELb0ELb0ELb1ELb0ELb0ELb1ELb1ELb1ELb1ELb0EEENS1_21CollectiveEpilogueFwdISB_S9_SC_SE_Li256ELb0ELb1ELb1ELb0EEENS1_19SingleTileSchedulerILb0ELb1ELb1ELi128EEEEEEEEEvNT_6ParamsE,(.L_x_15 - _ZN7cutlass13device_kernelIN5flash11enable_sm90INS1_16FlashAttnFwdSm90INS1_25CollectiveMainloopFwdSm90ILi2EN4cute5tupleIJNS5_1CILi1EEES8_S8_EEENS6_IJNS7_ILi128EEESA_SA_EEELi128ENS_10bfloat16_tEfNS_4arch4Sm90ELb1ELb0ELb0ELb0ELb1ELb0ELb0ELb1ELb1ELb1ELb1ELb0EEENS1_21CollectiveEpilogueFwdISB_S9_SC_SE_Li256ELb0ELb1ELb1ELb0EEENS1_19SingleTileSchedulerILb0ELb1ELb1ELi128EEEEEEEEEvNT_6ParamsE)
        .other          _ZN7cutlass13device_kernelIN5flash11enable_sm90INS1_16FlashAttnFwdSm90INS1_25CollectiveMainloopFwdSm90ILi2EN4cute5tupleIJNS5_1CILi1EEES8_S8_EEENS6_IJNS7_ILi128EEESA_SA_EEELi128ENS_10bfloat16_tEfNS_4arch4Sm90ELb1ELb0ELb0ELb0ELb1ELb0ELb0ELb1ELb1ELb1ELb1ELb0EEENS1_21CollectiveEpilogueFwdISB_S9_SC_SE_Li256ELb0ELb1ELb1ELb0EEENS1_19SingleTileSchedulerILb0ELb1ELb1ELi128EEEEEEEEEvNT_6ParamsE,@"STO_CUDA_ENTRY STV_DEFAULT"
_ZN7cutlass13device_kernelIN5flash11enable_sm90INS1_16FlashAttnFwdSm90INS1_25CollectiveMainloopFwdSm90ILi2EN4cute5tupleIJNS5_1CILi1EEES8_S8_EEENS6_IJNS7_ILi128EEESA_SA_EEELi128ENS_10bfloat16_tEfNS_4arch4Sm90ELb1ELb0ELb0ELb0ELb1ELb0ELb0ELb1ELb1ELb1ELb1ELb0EEENS1_21CollectiveEpilogueFwdISB_S9_SC_SE_Li256ELb0ELb1ELb1ELb0EEENS1_19SingleTileSchedulerILb0ELb1ELb1ELi128EEEEEEEEEvNT_6ParamsE:
[----:B------:R-:W-:Y:S01]  /*0000*/  LDC R1, c[0x0][0x37c] ;  /* 0x0000df00ff017b82 */ /* 0x000fe20000000800 */
[----:B------:R-:W-:Y:S05]  /*0010*/  EXIT ;  /* 0x000000000000794d */ /* 0x000fea0003800000 */
.L_x_6:
        /* <DEDUP_REMOVED lines=14> */
.L_x_15:


//--------------------- .text._ZN7cutlass13device_kernelIN5flash11enable_sm90INS1_16FlashAttnFwdSm90INS1_25CollectiveMainloopFwdSm90ILi2EN4cute5tupleIJNS5_1CILi1EEES8_S8_EEENS6_IJNS7_ILi128EEESA_SA_EEELi128ENS_10bfloat16_tEfNS_4arch4Sm90ELb1ELb0ELb0ELb1ELb1ELb0ELb0ELb1ELb1ELb1ELb1ELb0EEENS1_21CollectiveEpilogueFwdISB_S9_SC_SE_Li256ELb1ELb1ELb1ELb0EEENS1_36VarlenDynamicPersistentTileSchedulerILi128ELi128ELi256ELi128ELb1ELb1ELb1ELb1ELb1ELb1EEEEEEEEEvNT_6ParamsE --------------------------
	.section	.text._ZN7cutlass13device_kernelIN5flash11enable_sm90INS1_16FlashAttnFwdSm90INS1_25CollectiveMainloopFwdSm90ILi2EN4cute5tupleIJNS5_1CILi1EEES8_S8_EEENS6_IJNS7_ILi128EEESA_SA_EEELi128ENS_10bfloat16_tEfNS_4arch4Sm90ELb1ELb0ELb0ELb1ELb1ELb0ELb0ELb1ELb1ELb1ELb1ELb0EEENS1_21CollectiveEpilogueFwdISB_S9_SC_SE_Li256ELb1ELb1ELb1ELb0EEENS1_36VarlenDynamicPersistentTileSchedulerILi128ELi128ELi256ELi128ELb1ELb1ELb1ELb1ELb1ELb1EEEEEEEEEvNT_6ParamsE,"ax",@progbits
	.align	128
.text._ZN7cutlass13device_kernelIN5flash11enable_sm90INS1_16FlashAttnFwdSm90INS1_25CollectiveMainloopFwdSm90ILi2EN4cute5tupleIJNS5_1CILi1EEES8_S8_EEENS6_IJNS7_ILi128EEESA_SA_EEELi128ENS_10bfloat16_tEfNS_4arch4Sm90ELb1ELb0ELb0ELb1ELb1ELb0ELb0ELb1ELb1ELb1ELb1ELb0EEENS1_21CollectiveEpilogueFwdISB_S9_SC_SE_Li256ELb1ELb1ELb1ELb0EEENS1_36VarlenDynamicPersistentTileSchedulerILi128ELi128ELi256ELi128ELb1ELb1ELb1ELb1ELb1ELb1EEEEEEEEEvNT_6ParamsE:
        .type           _ZN7cutlass13device_kernelIN5flash11enable_sm90INS1_16FlashAttnFwdSm90INS1_25CollectiveMainloopFwdSm90ILi2EN4cute5tupleIJNS5_1CILi1EEES8_S8_EEENS6_IJNS7_ILi128EEESA_SA_EEELi128ENS_10bfloat16_tEfNS_4arch4Sm90ELb1ELb0ELb0ELb1ELb1ELb0ELb0ELb1ELb1ELb1ELb1ELb0EEENS1_21CollectiveEpilogueFwdISB_S9_SC_SE_Li256ELb1ELb1ELb1ELb0EEENS1_36VarlenDynamicPersistentTileSchedulerILi128ELi128ELi256ELi128ELb1ELb1ELb1ELb1ELb1ELb1EEEEEEEEEvNT_6ParamsE,@function
        .size           _ZN7cutlass13device_kernelIN5flash11enable_sm90INS1_16FlashAttnFwdSm90INS1_25CollectiveMainloopFwdSm90ILi2EN4cute5tupleIJNS5_1CILi1EEES8_S8_EEENS6_IJNS7_ILi128EEESA_SA_EEELi128ENS_10bfloat16_tEfNS_4arch4Sm90ELb1ELb0ELb0ELb1ELb1ELb0ELb0ELb1ELb1ELb1ELb1ELb0EEENS1_21CollectiveEpilogueFwdISB_S9_SC_SE_Li256ELb1ELb1ELb1ELb0EEENS1_36VarlenDynamicPersistentTileSchedulerILi128ELi128ELi256ELi128ELb1ELb1ELb1ELb1ELb1ELb1EEEEEEEEEvNT_6ParamsE,(.L_x_16 - _ZN7cutlass13device_kernelIN5flash11enable_sm90INS1_16FlashAttnFwdSm90INS1_25CollectiveMainloopFwdSm90ILi2EN4cute5tupleIJNS5_1CILi1EEES8_S8_EEENS6_IJNS7_ILi128EEESA_SA_EEELi128ENS_10bfloat16_tEfNS_4arch4Sm90ELb1ELb0ELb0ELb1ELb1ELb0ELb0ELb1ELb1ELb1ELb1ELb0EEENS1_21CollectiveEpilogueFwdISB_S9_SC_SE_Li256ELb1ELb1ELb1ELb0EEENS1_36VarlenDynamicPersistentTileSchedulerILi128ELi128ELi256ELi128ELb1ELb1ELb1ELb1ELb1ELb1EEEEEEEEEvNT_6ParamsE)
        .other          _ZN7cutlass13device_kernelIN5flash11enable_sm90INS1_16FlashAttnFwdSm90INS1_25CollectiveMainloopFwdSm90ILi2EN4cute5tupleIJNS5_1CILi1EEES8_S8_EEENS6_IJNS7_ILi128EEESA_SA_EEELi128ENS_10bfloat16_tEfNS_4arch4Sm90ELb1ELb0ELb0ELb1ELb1ELb0ELb0ELb1ELb1ELb1ELb1ELb0EEENS1_21CollectiveEpilogueFwdISB_S9_SC_SE_Li256ELb1ELb1ELb1ELb0EEENS1_36VarlenDynamicPersistentTileSchedulerILi128ELi128ELi256ELi128ELb1ELb1ELb1ELb1ELb1ELb1EEEEEEEEEvNT_6ParamsE,@"STO_CUDA_ENTRY STV_DEFAULT"
_ZN7cutlass13device_kernelIN5flash11enable_sm90INS1_16FlashAttnFwdSm90INS1_25CollectiveMainloopFwdSm90ILi2EN4cute5tupleIJNS5_1CILi1EEES8_S8_EEENS6_IJNS7_ILi128EEESA_SA_EEELi128ENS_10bfloat16_tEfNS_4arch4Sm90ELb1ELb0ELb0ELb1ELb1ELb0ELb0ELb1ELb1ELb1ELb1ELb0EEENS1_21CollectiveEpilogueFwdISB_S9_SC_SE_Li256ELb1ELb1ELb1ELb0EEENS1_36VarlenDynamicPersistentTileSchedulerILi128ELi128ELi256ELi128ELb1ELb1ELb1ELb1ELb1ELb1EEEEEEEEEvNT_6ParamsE:
[----:B------:R-:W-:Y:S01]  /*0000*/  LDC R1, c[0x0][0x37c] ;  /* 0x0000df00ff017b82 */ /* 0x000fe20000000800 */
[----:B------:R-:W-:Y:S05]  /*0010*/  EXIT ;  /* 0x000000000000794d */ /* 0x000fea0003800000 */
.L_x_7:
        /* <DEDUP_REMOVED lines=14> */
.L_x_16:


//--------------------- .text._ZN7cutlass13device_kernelIN5flash11enable_sm90INS1_16FlashAttnFwdSm90INS1_25CollectiveMainloopFwdSm90ILi2EN4cute5tupleIJNS5_1CILi1EEES8_S8_EEENS6_IJNS7_ILi128EEESA_SA_EEELi128ENS_10bfloat16_tEfNS_4arch4Sm90ELb1ELb0ELb0ELb1ELb1ELb1ELb0ELb1ELb1ELb1ELb1ELb0EEENS1_21CollectiveEpilogueFwdISB_S9_SC_SE_Li256ELb1ELb1ELb1ELb0EEENS1_36VarlenDynamicPersistentTileSchedulerILi128ELi128ELi256ELi128ELb1ELb1ELb1ELb1ELb1ELb1EEEEEEEEEvNT_6ParamsE --------------------------
	.section	.text._ZN7cutlass13device_kernelIN5flash11enable_sm90INS1_16FlashAttnFwdSm90INS1_25CollectiveMainloopFwdSm90ILi2EN4cute5tupleIJNS5_1CILi1EEES8_S8_EEENS6_IJNS7_ILi128EEESA_SA_EEELi128ENS_10bfloat16_tEfNS_4arch4Sm90ELb1ELb0ELb0ELb1ELb1ELb1ELb0ELb1ELb1ELb1ELb1ELb0EEENS1_21CollectiveEpilogueFwdISB_S9_SC_SE_Li256ELb1ELb1ELb1ELb0EEENS1_36VarlenDynamicPersistentTileSchedulerILi128ELi128ELi256ELi128ELb1ELb1ELb1ELb1ELb1ELb1EEEEEEEEEvNT_6ParamsE,"ax",@progbits
	.align	128
.text._ZN7cutlass13device_kernelIN5flash11enable_sm90INS1_16FlashAttnFwdSm90INS1_25CollectiveMainloopFwdSm90ILi2EN4cute5tupleIJNS5_1CILi1EEES8_S8_EEENS6_IJNS7_ILi128EEESA_SA_EEELi128ENS_10bfloat16_tEfNS_4arch4Sm90ELb1ELb0ELb0ELb1ELb1ELb1ELb0ELb1ELb1ELb1ELb1ELb0EEENS1_21CollectiveEpilogueFwdISB_S9_SC_SE_Li256ELb1ELb1ELb1ELb0EEENS1_36VarlenDynamicPersistentTileSchedulerILi128ELi128ELi256ELi128ELb1ELb1ELb1ELb1ELb1ELb1EEEEEEEEEvNT_6ParamsE:
        .type           _ZN7cutlass13device_kernelIN5flash11enable_sm90INS1_16FlashAttnFwdSm90INS1_25CollectiveMainloopFwdSm90ILi2EN4cute5tupleIJNS5_1CILi1EEES8_S8_EEENS6_IJNS7_ILi128EEESA_SA_EEELi128ENS_10bfloat16_tEfNS_4arch4Sm90ELb1ELb0ELb0ELb1ELb1ELb1ELb0ELb1ELb1ELb1ELb1ELb0EEENS1_21CollectiveEpilogueFwdISB_S9_SC_SE_Li256ELb1ELb1ELb1ELb0EEENS1_36VarlenDynamicPersistentTileSchedulerILi128ELi128ELi256ELi128ELb1ELb1ELb1ELb1ELb1ELb1EEEEEEEEEvNT_6ParamsE,@function
        .size           _ZN7cutlass13device_kernelIN5flash11enable_sm90INS1_16FlashAttnFwdSm90INS1_25CollectiveMainloopFwdSm90ILi2EN4cute5tupleIJNS5_1CILi1EEES8_S8_EEENS6_IJNS7_ILi128EEESA_SA_EEELi128ENS_10bfloat16_tEfNS_4arch4Sm90ELb1ELb0ELb0ELb1ELb1ELb1ELb0ELb1ELb1ELb1ELb1ELb0EEENS1_21CollectiveEpilogueFwdISB_S9_SC_SE_Li256ELb1ELb1ELb1ELb0EEENS1_36VarlenDynamicPersistentTileSchedulerILi128ELi128ELi256ELi128ELb1ELb1ELb1ELb1ELb1ELb1EEEEEEEEEvNT_6ParamsE,(.L_x_17 - _ZN7cutlass13device_kernelIN5flash11enable_sm90INS1_16FlashAttnFwdSm90INS1_25CollectiveMainloopFwdSm90ILi2EN4cute5tupleIJNS5_1CILi1EEES8_S8_EEENS6_IJNS7_ILi128EEESA_SA_EEELi128ENS_10bfloat16_tEfNS_4arch4Sm90ELb1ELb0ELb0ELb1ELb1ELb1ELb0ELb1ELb1ELb1ELb1ELb0EEENS1_21CollectiveEpilogueFwdISB_S9_SC_SE_Li256ELb1ELb1ELb1ELb0EEENS1_36VarlenDynamicPersistentTileSchedulerILi128ELi128ELi256ELi128ELb1ELb1ELb1ELb1ELb1ELb1EEEEEEEEEvNT_6ParamsE)
        .other          _ZN7cutlass13device_kernelIN5flash11enable_sm90INS1_16FlashAttnFwdSm90INS1_25CollectiveMainloopFwdSm90ILi2EN4cute5tupleIJNS5_1CILi1EEES8_S8_EEENS6_IJNS7_ILi128EEESA_SA_EEELi128ENS_10bfloat16_tEfNS_4arch4Sm90ELb1ELb0ELb0ELb1ELb1ELb1ELb0ELb1ELb1ELb1ELb1ELb0EEENS1_21CollectiveEpilogueFwdISB_S9_SC_SE_Li256ELb1ELb1ELb1ELb0EEENS1_36VarlenDynamicPersistentTileSchedulerILi128ELi128ELi256ELi128ELb1ELb1ELb1ELb1ELb1ELb1EEEEEEEEEvNT_6ParamsE,@"STO_CUDA_ENTRY STV_DEFAULT"
_ZN7cutlass13device_kernelIN5flash11enable_sm90INS1_16FlashAttnFwdSm90INS1_25CollectiveMainloopFwdSm90ILi2EN4cute5tupleIJNS5_1CILi1EEES8_S8_EEENS6_IJNS7_ILi128EEESA_SA_EEELi128ENS_10bfloat16_tEfNS_4arch4Sm90ELb1ELb0ELb0ELb1ELb1ELb1ELb0ELb1ELb1ELb1ELb1ELb0EEENS1_21CollectiveEpilogueFwdISB_S9_SC_SE_Li256ELb1ELb1ELb1ELb0EEENS1_36VarlenDynamicPersistentTileSchedulerILi128ELi128ELi256ELi128ELb1ELb1ELb1ELb1ELb1ELb1EEEEEEEEEvNT_6ParamsE:
[----:B------:R-:W-:Y:S01]  /*0000*/  LDC R1, c[0x0][0x37c] ;  /* 0x0000df00ff017b82 */ /* 0x000fe20000000800 */
[----:B------:R-:W-:Y:S05]  /*0010*/  EXIT ;  /* 0x000000000000794d */ /* 0x000fea0003800000 */
.L_x_8:
        /* <DEDUP_REMOVED lines=14> */
.L_x_17:


//--------------------- .nv.shared.reserved.0     --------------------------
	.section	.nv.shared.reserved.0,"aw",@nobits
	.weak		__nv_reservedSMEM_offset_0_alias
	.size		__nv_reservedSMEM_offset_0_alias, 0, 64
	.other		__nv_reservedSMEM_offset_0_alias,@"STO_CUDA_RESERVED_SHARED STV_DEFAULT"
__nv_reservedSMEM_offset_0_alias:
	.zero		0
	.zero		64


//--------------------- .nv.global                --------------------------
	.section	.nv.global,"aw",@nobits
.nv.global:
	.type		_ZN78_INTERNAL_7c1c60c6_42_flash_fwd_hdim128_bf16_paged_split_sm90_cu_f3e6f9ee_28544cute1_E,@object
	.size		_ZN78_INTERNAL_7c1c60c6_42_flash_fwd_hdim128_bf16_paged_split_sm90_cu_f3e6f9ee_28544cute1_E,(_ZN78_INTERNAL_7c1c60c6_42_flash_fwd_hdim128_bf16_paged_split_sm90_cu_f3e6f9ee_28544cuda3std3__45__cpo6cbeginE - _ZN78_INTERNAL_7c1c60c6_42_flash_fwd_hdim128_bf16_paged_split_sm90_cu_f3e6f9ee_28544cute1_E)
_ZN78_INTERNAL_7c1c60c6_42_flash_fwd_hdim128_bf16_paged_split_sm90_cu_f3e6f9ee_28544cute1_E:
	.zero		1
	.type		_ZN78_INTERNAL_7c1c60c6_42_flash_fwd_hdim128_bf16_paged_split_sm90_cu_f3e6f9ee_28544cuda3std3__45__cpo6cbeginE,@object
	.size		_ZN78_INTERNAL_7c1c60c6_42_flash_fwd_hdim128_bf16_paged_split_sm90_cu_f3e6f9ee_28544cuda3std3__45__cpo6cbeginE,(_ZN78_INTERNAL_7c1c60c6_42_flash_fwd_hdim128_bf16_paged_split_sm90_cu_f3e6f9ee_28544cuda3std3__48in_placeE - _ZN78_INTERNAL_7c1c60c6_42_flash_fwd_hdim128_bf16_paged_split_sm90_cu_f3e6f9ee_28544cuda3std3__45__cpo6cbeginE)
_ZN78_INTERNAL_7c1c60c6_42_flash_fwd_hdim128_bf16_paged_split_sm90_cu_f3e6f9ee_28544cuda3std3__45__cpo6cbeginE:
	.zero		1
	.type		_ZN78_INTERNAL_7c1c60c6_42_flash_fwd_hdim128_bf16_paged_split_sm90_cu_f3e6f9ee_28544cuda3std3__48in_placeE,@object
	.size		_ZN78_INTERNAL_7c1c60c6_42_flash_fwd_hdim128_bf16_paged_split_sm90_cu_f3e6f9ee_28544cuda3std3__48in_placeE,(_ZN78_INTERNAL_7c1c60c6_42_flash_fwd_hdim128_bf16_paged_split_sm90_cu_f3e6f9ee_28544cuda3std6ranges3__45__cpo9iter_moveE - _ZN78_INTERNAL_7c1c60c6_42_flash_fwd_hdim128_bf16_paged_split_sm90_cu_f3e6f9ee_28544cuda3std3__48in_placeE)
_ZN78_INTERNAL_7c1c60c6_42_flash_fwd_hdim128_bf16_paged_split_sm90_cu_f3e6f9ee_28544cuda3std3__48in_placeE:
	.zero		1
	.type		_ZN78_INTERNAL_7c1c60c6_42_flash_fwd_hdim128_bf16_paged_split_sm90_cu_f3e6f9ee_28544cuda3std6ranges3__45__cpo9iter_moveE,@object
	.size		_ZN78_INTERNAL_7c1c60c6_42_flash_fwd_hdim128_bf16_paged_split_sm90_cu_f3e6f9ee_28544cuda3std6ranges3__45__cpo9iter_moveE,(_ZN78_INTERNAL_7c1c60c6_42_flash_fwd_hdim128_bf16_paged_split_sm90_cu_f3e6f9ee_28544cuda3std3__45__cpo5beginE - _ZN78_INTERNAL_7c1c60c6_42_flash_fwd_hdim128_bf16_paged_split_sm90_cu_f3e6f9ee_28544cuda3std6ranges3__45__cpo9iter_moveE)
_ZN78_INTERNAL_7c1c60c6_42_flash_fwd_hdim128_bf16_paged_split_sm90_cu_f3e6f9ee_28544cuda3std6ranges3__45__cpo9iter_moveE:
	.zero		1
	.type		_ZN78_INTERNAL_7c1c60c6_42_flash_fwd_hdim128_bf16_paged_split_sm90_cu_f3e6f9ee_28544cuda3std3__45__cpo5beginE,@object
	.size		_ZN78_INTERNAL_7c1c60c6_42_flash_fwd_hdim128_bf16_paged_split_sm90_cu_f3e6f9ee_28544cuda3std3__45__cpo5beginE,(_ZN78_INTERNAL_7c1c60c6_42_flash_fwd_hdim128_bf16_paged_split_sm90_cu_f3e6f9ee_28544cuda3std3__480_GLOBAL__N__7c1c60c6_42_flash_fwd_hdim128_bf16_paged_split_sm90_cu_f3e6f9ee_28546ignoreE - _ZN78_INTERNAL_7c1c60c6_42_flash_fwd_hdim128_bf16_paged_split_sm90_cu_f3e6f9ee_28544cuda3std3__45__cpo5beginE)
_ZN78_INTERNAL_7c1c60c6_42_flash_fwd_hdim128_bf16_paged_split_sm90_cu_f3e6f9ee_28544cuda3std3__45__cpo5beginE:
	.zero		1
	.type		_ZN78_INTERNAL_7c1c60c6_42_flash_fwd_hdim128_bf16_paged_split_sm90_cu_f3e6f9ee_28544cuda3std3__480_GLOBAL__N__7c1c60c6_42_flash_fwd_hdim128_bf16_paged_split_sm90_cu_f3e6f9ee_28546ignoreE,@object
	.size		_ZN78_INTERNAL_7c1c60c6_42_flash_fwd_hdim128_bf16_paged_split_sm90_cu_f3e6f9ee_28544cuda3std3__480_GLOBAL__N__7c1c60c6_42_flash_fwd_hdim128_bf16_paged_split_sm90_cu_f3e6f9ee_28546ignoreE,(_ZN78_INTERNAL_7c1c60c6_42_flash_fwd_hdim128_bf16_paged_split_sm90_cu_f3e6f9ee_28544cute7productE - _ZN78_INTERNAL_7c1c60c6_42_flash_fwd_hdim128_bf16_paged_split_sm90_cu_f3e6f9ee_28544cuda3std3__480_GLOBAL__N__7c1c60c6_42_flash_fwd_hdim128_bf16_paged_split_sm90_cu_f3e6f9ee_28546ignoreE)
_ZN78_INTERNAL_7c1c60c6_42_flash_fwd_hdim128_bf16_paged_split_sm90_cu_f3e6f9ee_28544cuda3std3__480_GLOBAL__N__7c1c60c6_42_flash_fwd_hdim128_bf16_paged_split_sm90_cu_f3e6f9ee_28546ignoreE:
	.zero		1
	.type		_ZN78_INTERNAL_7c1c60c6_42_flash_fwd_hdim128_bf16_paged_split_sm90_cu_f3e6f9ee_28544cute7productE,@object
	.size		_ZN78_INTERNAL_7c1c60c6_42_flash_fwd_hdim128_bf16_paged_split_sm90_cu_f3e6f9ee_28544cute7productE,(_ZN78_INTERNAL_7c1c60c6_42_flash_fwd_hdim128_bf16_paged_split_sm90_cu_f3e6f9ee_28544cuda3std3__45__cpo3endE - _ZN78_INTERNAL_7c1c60c6_42_flash_fwd_hdim128_bf16_paged_split_sm90_cu_f3e6f9ee_28544cute7productE)
_ZN78_INTERNAL_7c1c60c6_42_flash_fwd_hdim128_bf16_paged_split_sm90_cu_f3e6f9ee_28544cute7productE:
	.zero		1
	.type		_ZN78_INTERNAL_7c1c60c6_42_flash_fwd_hdim128_bf16_paged_split_sm90_cu_f3e6f9ee_28544cuda3std3__45__cpo3endE,@object
	.size		_ZN78_INTERNAL_7c1c60c6_42_flash_fwd_hdim128_bf16_paged_split_sm90_cu_f3e6f9ee_28544cuda3std3__45__cpo3endE,(_ZN78_INTERNAL_7c1c60c6_42_flash_fwd_hdim128_bf16_paged_split_sm90_cu_f3e6f9ee_28544cuda3std3__419piecewise_constructE - _ZN78_INTERNAL_7c1c60c6_42_flash_fwd_hdim128_bf16_paged_split_sm90_cu_f3e6f9ee_28544cuda3std3__45__cpo3endE)
_ZN78_INTERNAL_7c1c60c6_42_flash_fwd_hdim128_bf16_paged_split_sm90_cu_f3e6f9ee_28544cuda3std3__45__cpo3endE:
	.zero		1
	.type		_ZN78_INTERNAL_7c1c60c6_42_flash_fwd_hdim128_bf16_paged_split_sm90_cu_f3e6f9ee_28544cuda3std3__419piecewise_constructE,@object
	.size		_ZN78_INTERNAL_7c1c60c6_42_flash_fwd_hdim128_bf16_paged_split_sm90_cu_f3e6f9ee_28544cuda3std3__419piecewise_constructE,(_ZN78_INTERNAL_7c1c60c6_42_flash_fwd_hdim128_bf16_paged_split_sm90_cu_f3e6f9ee_28544cuda3std3__45__cpo4cendE - _ZN78_INTERNAL_7c1c60c6_42_flash_fwd_hdim128_bf16_paged_split_sm90_cu_f3e6f9ee_28544cuda3std3__419piecewise_constructE)
_ZN78_INTERNAL_7c1c60c6_42_flash_fwd_hdim128_bf16_paged_split_sm90_cu_f3e6f9ee_28544cuda3std3__419piecewise_constructE:
	.zero		1
	.type		_ZN78_INTERNAL_7c1c60c6_42_flash_fwd_hdim128_bf16_paged_split_sm90_cu_f3e6f9ee_28544cuda3std3__45__cpo4cendE,@object
	.size		_ZN78_INTERNAL_7c1c60c6_42_flash_fwd_hdim128_bf16_paged_split_sm90_cu_f3e6f9ee_28544cuda3std3__45__cpo4cendE,(_ZN78_INTERNAL_7c1c60c6_42_flash_fwd_hdim128_bf16_paged_split_sm90_cu_f3e6f9ee_28544cuda3std6ranges3__45__cpo4swapE - _ZN78_INTERNAL_7c1c60c6_42_flash_fwd_hdim128_bf16_paged_split_sm90_cu_f3e6f9ee_28544cuda3std3__45__cpo4cendE)
_ZN78_INTERNAL_7c1c60c6_42_flash_fwd_hdim128_bf16_paged_split_sm90_cu_f3e6f9ee_28544cuda3std3__45__cpo4cendE:
	.zero		1
	.type		_ZN78_INTERNAL_7c1c60c6_42_flash_fwd_hdim128_bf16_paged_split_sm90_cu_f3e6f9ee_28544cuda3std6ranges3__45__cpo4swapE,@object
	.size		_ZN78_INTERNAL_7c1c60c6_42_flash_fwd_hdim128_bf16_paged_split_sm90_cu_f3e6f9ee_28544cuda3std6ranges3__45__cpo4swapE,(.L_7 - _ZN78_INTERNAL_7c1c60c6_42_flash_fwd_hdim128_bf16_paged_split_sm90_cu_f3e6f9ee_28544cuda3std6ranges3__45__cpo4swapE)
_ZN78_INTERNAL_7c1c60c6_42_flash_fwd_hdim128_bf16_paged_split_sm90_cu_f3e6f9ee_28544cuda3std6ranges3__45__cpo4swapE:
	.zero		1
.L_7:


//--------------------- .nv.constant0._ZN7cutlass13device_kernelIN5flash11enable_sm90INS1_16FlashAttnFwdSm90INS1_25CollectiveMainloopFwdSm90ILi2EN4cute5tupleIJNS5_1CILi1EEES8_S8_EEENS6_IJNS7_ILi128EEESA_SA_EEELi128ENS_10bfloat16_tEfNS_4arch4Sm90ELb0ELb0ELb0ELb0ELb1ELb0ELb0ELb1ELb1ELb1ELb1ELb0EEENS1_21CollectiveEpilogueFwdISB_S9_SC_SE_Li256ELb0ELb1ELb1ELb0EEENS1_19SingleTileSchedulerILb0ELb1ELb1ELi128EEEEEEEEEvNT_6ParamsE --------------------------
	.section	.nv.constant0._ZN7cutlass13device_kernelIN5flash11enable_sm90INS1_16FlashAttnFwdSm90INS1_25CollectiveMainloopFwdSm90ILi2EN4cute5tupleIJNS5_1CILi1EEES8_S8_EEENS6_IJNS7_ILi128EEESA_SA_EEELi128ENS_10bfloat16_tEfNS_4arch4Sm90ELb0ELb0ELb0ELb0ELb1ELb0ELb0ELb1ELb1ELb1ELb1ELb0EEENS1_21CollectiveEpilogueFwdISB_S9_SC_SE_Li256ELb0ELb1ELb1ELb0EEENS1_19SingleTileSchedulerILb0ELb1ELb1ELi128EEEEEEEEEvNT_6ParamsE,"a",@progbits
	.sectionflags	@""
	.align	4
.nv.constant0._ZN7cutlass13device_kernelIN5flash11enable_sm90INS1_16FlashAttnFwdSm90INS1_25CollectiveMainloopFwdSm90ILi2EN4cute5tupleIJNS5_1CILi1EEES8_S8_EEENS6_IJNS7_ILi128EEESA_SA_EEELi128ENS_10bfloat16_tEfNS_4arch4Sm90ELb0ELb0ELb0ELb0ELb1ELb0ELb0ELb1ELb1ELb1ELb1ELb0EEENS1_21CollectiveEpilogueFwdISB_S9_SC_SE_Li256ELb0ELb1ELb1ELb0EEENS1_19SingleTileSchedulerILb0ELb1ELb1ELi128EEEEEEEEEvNT_6ParamsE:
	.zero		3456


//--------------------- .nv.constant0._ZN7cutlass13device_kernelIN5flash11enable_sm90INS1_16FlashAttnFwdSm90INS1_25CollectiveMainloopFwdSm90ILi2EN4cute5tupleIJNS5_1CILi1EEES8_S8_EEENS6_IJNS7_ILi128EEESA_SA_EEELi128ENS_10bfloat16_tEfNS_4arch4Sm90ELb0ELb0ELb0ELb1ELb1ELb0ELb0ELb1ELb1ELb1ELb1ELb0EEENS1_21CollectiveEpilogueFwdISB_S9_SC_SE_Li256ELb1ELb1ELb1ELb0EEENS1_36VarlenDynamicPersistentTileSchedulerILi128ELi128ELi256ELi128ELb1ELb1ELb1ELb0ELb1ELb1EEEEEEEEEvNT_6ParamsE --------------------------
	.section	.nv.constant0._ZN7cutlass13device_kernelIN5flash11enable_sm90INS1_16FlashAttnFwdSm90INS1_25CollectiveMainloopFwdSm90ILi2EN4cute5tupleIJNS5_1CILi1EEES8_S8_EEENS6_IJNS7_ILi128EEESA_SA_EEELi128ENS_10bfloat16_tEfNS_4arch4Sm90ELb0ELb0ELb0ELb1ELb1ELb0ELb0ELb1ELb1ELb1ELb1ELb0EEENS1_21CollectiveEpilogueFwdISB_S9_SC_SE_Li256ELb1ELb1ELb1ELb0EEENS1_36VarlenDynamicPersistentTileSchedulerILi128ELi128ELi256ELi128ELb1ELb1ELb1ELb0ELb1ELb1EEEEEEEEEvNT_6ParamsE,"a",@progbits
	.sectionflags	@""
	.align	4
.nv.constant0._ZN7cutlass13device_kernelIN5flash11enable_sm90INS1_16FlashAttnFwdSm90INS1_25CollectiveMainloopFwdSm90ILi2EN4cute5tupleIJNS5_1CILi1EEES8_S8_EEENS6_IJNS7_ILi128EEESA_SA_EEELi128ENS_10bfloat16_tEfNS_4arch4Sm90ELb0ELb0ELb0ELb1ELb1ELb0ELb0ELb1ELb1ELb1ELb1ELb0EEENS1_21CollectiveEpilogueFwdISB_S9_SC_SE_Li256ELb1ELb1ELb1ELb0EEENS1_36VarlenDynamicPersistentTileSchedulerILi128ELi128ELi256ELi128ELb1ELb1ELb1ELb0ELb1ELb1EEEEEEEEEvNT_6ParamsE:
	.zero		3584


//--------------------- .nv.constant0._ZN7cutlass13device_kernelIN5flash11enable_sm90INS1_16FlashAttnFwdSm90INS1_25CollectiveMainloopFwdSm90ILi2EN4cute5tupleIJNS5_1CILi1EEES8_S8_EEENS6_IJNS7_ILi128EEESA_SA_EEELi128ENS_10bfloat16_tEfNS_4arch4Sm90ELb0ELb0ELb0ELb1ELb1ELb1ELb0ELb1ELb1ELb1ELb1ELb0EEENS1_21CollectiveEpilogueFwdISB_S9_SC_SE_Li256ELb1ELb1ELb1ELb0EEENS1_36VarlenDynamicPersistentTileSchedulerILi128ELi128ELi256ELi128ELb1ELb1ELb1ELb0ELb1ELb1EEEEEEEEEvNT_6ParamsE --------------------------
	.section	.nv.constant0._ZN7cutlass13device_kernelIN5flash11enable_sm90INS1_16FlashAttnFwdSm90INS1_25CollectiveMainloopFwdSm90ILi2EN4cute5tupleIJNS5_1CILi1EEES8_S8_EEENS6_IJNS7_ILi128EEESA_SA_EEELi128ENS_10bfloat16_tEfNS_4arch4Sm90ELb0ELb0ELb0ELb1ELb1ELb1ELb0ELb1ELb1ELb1ELb1ELb0EEENS1_21CollectiveEpilogueFwdISB_S9_SC_SE_Li256ELb1ELb1ELb1ELb0EEENS1_36VarlenDynamicPersistentTileSchedulerILi128ELi128ELi256ELi128ELb1ELb1ELb1ELb0ELb1ELb1EEEEEEEEEvNT_6ParamsE,"a",@progbits
	.sectionflags	@""
	.align	4
.nv.constant0._ZN7cutlass13device_kernelIN5flash11enable_sm90INS1_16FlashAttnFwdSm90INS1_25CollectiveMainloopFwdSm90ILi2EN4cute5tupleIJNS5_1CILi1EEES8_S8_EEENS6_IJNS7_ILi128EEESA_SA_EEELi128ENS_10bfloat16_tEfNS_4arch4Sm90ELb0ELb0ELb0ELb1ELb1ELb1ELb0ELb1ELb1ELb1ELb1ELb0EEENS1_21CollectiveEpilogueFwdISB_S9_SC_SE_Li256ELb1ELb1ELb1ELb0EEENS1_36VarlenDynamicPersistentTileSchedulerILi128ELi128ELi256ELi128ELb1ELb1ELb1ELb0ELb1ELb1EEEEEEEEEvNT_6ParamsE:
	.zero		3584


//--------------------- .nv.constant0._ZN7cutlass13device_kernelIN5flash11enable_sm90INS1_16FlashAttnFwdSm90INS1_25CollectiveMainloopFwdSm90ILi2EN4cute5tupleIJNS5_1CILi1EEES8_S8_EEENS6_IJNS7_ILi128EEESA_SA_EEELi128ENS_10bfloat16_tEfNS_4arch4Sm90ELb0ELb1ELb0ELb0ELb1ELb0ELb0ELb1ELb1ELb1ELb1ELb0EEENS1_21CollectiveEpilogueFwdISB_S9_SC_SE_Li256ELb0ELb1ELb1ELb0EEENS1_19SingleTileSchedulerILb0ELb1ELb1ELi128EEEEEEEEEvNT_6ParamsE --------------------------
	.section	.nv.constant0._ZN7cutlass13device_kernelIN5flash11enable_sm90INS1_16FlashAttnFwdSm90INS1_25CollectiveMainloopFwdSm90ILi2EN4cute5tupleIJNS5_1CILi1EEES8_S8_EEENS6_IJNS7_ILi128EEESA_SA_EEELi128ENS_10bfloat16_tEfNS_4arch4Sm90ELb0ELb1ELb0ELb0ELb1ELb0ELb0ELb1ELb1ELb1ELb1ELb0EEENS1_21CollectiveEpilogueFwdISB_S9_SC_SE_Li256ELb0ELb1ELb1ELb0EEENS1_19SingleTileSchedulerILb0ELb1ELb1ELi128EEEEEEEEEvNT_6ParamsE,"a",@progbits
	.sectionflags	@""
	.align	4
.nv.constant0._ZN7cutlass13device_kernelIN5flash11enable_sm90INS1_16FlashAttnFwdSm90INS1_25CollectiveMainloopFwdSm90ILi2EN4cute5tupleIJNS5_1CILi1EEES8_S8_EEENS6_IJNS7_ILi128EEESA_SA_EEELi128ENS_10bfloat16_tEfNS_4arch4Sm90ELb0ELb1ELb0ELb0ELb1ELb0ELb0ELb1ELb1ELb1ELb1ELb0EEENS1_21CollectiveEpilogueFwdISB_S9_SC_SE_Li256ELb0ELb1ELb1ELb0EEENS1_19SingleTileSchedulerILb0ELb1ELb1ELi128EEEEEEEEEvNT_6ParamsE:
	.zero		3456


//--------------------- .nv.constant0._ZN7cutlass13device_kernelIN5flash11enable_sm90INS1_16FlashAttnFwdSm90INS1_25CollectiveMainloopFwdSm90ILi2EN4cute5tupleIJNS5_1CILi1EEES8_S8_EEENS6_IJNS7_ILi128EEESA_SA_EEELi128ENS_10bfloat16_tEfNS_4arch4Sm90ELb0ELb1ELb0ELb1ELb1ELb0ELb0ELb1ELb1ELb1ELb1ELb0EEENS1_21CollectiveEpilogueFwdISB_S9_SC_SE_Li256ELb1ELb1ELb1ELb0EEENS1_36VarlenDynamicPersistentTileSchedulerILi128ELi128ELi256ELi128ELb1ELb1ELb1ELb1ELb0ELb1EEEEEEEEEvNT_6ParamsE --------------------------
	.section	.nv.constant0._ZN7cutlass13device_kernelIN5flash11enable_sm90INS1_16FlashAttnFwdSm90INS1_25CollectiveMainloopFwdSm90ILi2EN4cute5tupleIJNS5_1CILi1EEES8_S8_EEENS6_IJNS7_ILi128EEESA_SA_EEELi128ENS_10bfloat16_tEfNS_4arch4Sm90ELb0ELb1ELb0ELb1ELb1ELb0ELb0ELb1ELb1ELb1ELb1ELb0EEENS1_21CollectiveEpilogueFwdISB_S9_SC_SE_Li256ELb1ELb1ELb1ELb0EEENS1_36VarlenDynamicPersistentTileSchedulerILi128ELi128ELi256ELi128ELb1ELb1ELb1ELb1ELb0ELb1EEEEEEEEEvNT_6ParamsE,"a",@progbits
	.sectionflags	@""
	.align	4
.nv.constant0._ZN7cutlass13device_kernelIN5flash11enable_sm90INS1_16FlashAttnFwdSm90INS1_25CollectiveMainloopFwdSm90ILi2EN4cute5tupleIJNS5_1CILi1EEES8_S8_EEENS6_IJNS7_ILi128EEESA_SA_EEELi128ENS_10bfloat16_tEfNS_4arch4Sm90ELb0ELb1ELb0ELb1ELb1ELb0ELb0ELb1ELb1ELb1ELb1ELb0EEENS1_21CollectiveEpilogueFwdISB_S9_SC_SE_Li256ELb1ELb1ELb1ELb0EEENS1_36VarlenDynamicPersistentTileSchedulerILi128ELi128ELi256ELi128ELb1ELb1ELb1ELb1ELb0ELb1EEEEEEEEEvNT_6ParamsE:
	.zero		3584


//--------------------- .nv.constant0._ZN7cutlass13device_kernelIN5flash11enable_sm90INS1_16FlashAttnFwdSm90INS1_25CollectiveMainloopFwdSm90ILi2EN4cute5tupleIJNS5_1CILi1EEES8_S8_EEENS6_IJNS7_ILi128EEESA_SA_EEELi128ENS_10bfloat16_tEfNS_4arch4Sm90ELb0ELb1ELb0ELb1ELb1ELb1ELb0ELb1ELb1ELb1ELb1ELb0EEENS1_21CollectiveEpilogueFwdISB_S9_SC_SE_Li256ELb1ELb1ELb1ELb0EEENS1_36VarlenDynamicPersistentTileSchedulerILi128ELi128ELi256ELi128ELb1ELb1ELb1ELb1ELb0ELb1EEEEEEEEEvNT_6ParamsE --------------------------
	.section	.nv.constant0._ZN7cutlass13device_kernelIN5flash11enable_sm90INS1_16FlashAttnFwdSm90INS1_25CollectiveMainloopFwdSm90ILi2EN4cute5tupleIJNS5_1CILi1EEES8_S8_EEENS6_IJNS7_ILi128EEESA_SA_EEELi128ENS_10bfloat16_tEfNS_4arch4Sm90ELb0ELb1ELb0ELb1ELb1ELb1ELb0ELb1ELb1ELb1ELb1ELb0EEENS1_21CollectiveEpilogueFwdISB_S9_SC_SE_Li256ELb1ELb1ELb1ELb0EEENS1_36VarlenDynamicPersistentTileSchedulerILi128ELi128ELi256ELi128ELb1ELb1ELb1ELb1ELb0ELb1EEEEEEEEEvNT_6ParamsE,"a",@progbits
	.sectionflags	@""
	.align	4
.nv.constant0._ZN7cutlass13device_kernelIN5flash11enable_sm90INS1_16FlashAttnFwdSm90INS1_25CollectiveMainloopFwdSm90ILi2EN4cute5tupleIJNS5_1CILi1EEES8_S8_EEENS6_IJNS7_ILi128EEESA_SA_EEELi128ENS_10bfloat16_tEfNS_4arch4Sm90ELb0ELb1ELb0ELb1ELb1ELb1ELb0ELb1ELb1ELb1ELb1ELb0EEENS1_21CollectiveEpilogueFwdISB_S9_SC_SE_Li256ELb1ELb1ELb1ELb0EEENS1_36VarlenDynamicPersistentTileSchedulerILi128ELi128ELi256ELi128ELb1ELb1ELb1ELb1ELb0ELb1EEEEEEEEEvNT_6ParamsE:
	.zero		3584


//--------------------- .nv.constant0._ZN7cutlass13device_kernelIN5flash11enable_sm90INS1_16FlashAttnFwdSm90INS1_25CollectiveMainloopFwdSm90ILi2EN4cute5tupleIJNS5_1CILi1EEES8_S8_EEENS6_IJNS7_ILi128EEESA_SA_EEELi128ENS_10bfloat16_tEfNS_4arch4Sm90ELb1ELb0ELb0ELb0ELb1ELb0ELb0ELb1ELb1ELb1ELb1ELb0EEENS1_21CollectiveEpilogueFwdISB_S9_SC_SE_Li256ELb0ELb1ELb1ELb0EEENS1_19SingleTileSchedulerILb0ELb1ELb1ELi128EEEEEEEEEvNT_6ParamsE --------------------------
	.section	.nv.constant0._ZN7cutlass13device_kernelIN5flash11enable_sm90INS1_16FlashAttnFwdSm90INS1_25CollectiveMainloopFwdSm90ILi2EN4cute5tupleIJNS5_1CILi1EEES8_S8_EEENS6_IJNS7_ILi128EEESA_SA_EEELi128ENS_10bfloat16_tEfNS_4arch4Sm90ELb1ELb0ELb0ELb0ELb1ELb0ELb0ELb1ELb1ELb1ELb1ELb0EEENS1_21CollectiveEpilogueFwdISB_S9_SC_SE_Li256ELb0ELb1ELb1ELb0EEENS1_19SingleTileSchedulerILb0ELb1ELb1ELi128EEEEEEEEEvNT_6ParamsE,"a",@progbits
	.sectionflags	@""
	.align	4
.nv.constant0._ZN7cutlass13device_kernelIN5flash11enable_sm90INS1_16FlashAttnFwdSm90INS1_25CollectiveMainloopFwdSm90ILi2EN4cute5tupleIJNS5_1CILi1EEES8_S8_EEENS6_IJNS7_ILi128EEESA_SA_EEELi128ENS_10bfloat16_tEfNS_4arch4Sm90ELb1ELb0ELb0ELb0ELb1ELb0ELb0ELb1ELb1ELb1ELb1ELb0EEENS1_21CollectiveEpilogueFwdISB_S9_SC_SE_Li256ELb0ELb1ELb1ELb0EEENS1_19SingleTileSchedulerILb0ELb1ELb1ELi128EEEEEEEEEvNT_6ParamsE:
	.zero		3456


//--------------------- .nv.constant0._ZN7cutlass13device_kernelIN5flash11enable_sm90INS1_16FlashAttnFwdSm90INS1_25CollectiveMainloopFwdSm90ILi2EN4cute5tupleIJNS5_1CILi1EEES8_S8_EEENS6_IJNS7_ILi128EEESA_SA_EEELi128ENS_10bfloat16_tEfNS_4arch4Sm90ELb1ELb0ELb0ELb1ELb1ELb0ELb0ELb1ELb1ELb1ELb1ELb0EEENS1_21CollectiveEpilogueFwdISB_S9_SC_SE_Li256ELb1ELb1ELb1ELb0EEENS1_36VarlenDynamicPersistentTileSchedulerILi128ELi128ELi256ELi128ELb1ELb1ELb1ELb1ELb1ELb1EEEEEEEEEvNT_6ParamsE --------------------------
	.section	.nv.constant0._ZN7cutlass13device_kernelIN5flash11enable_sm90INS1_16FlashAttnFwdSm90INS1_25CollectiveMainloopFwdSm90ILi2EN4cute5tupleIJNS5_1CILi1EEES8_S8_EEENS6_IJNS7_ILi128EEESA_SA_EEELi128ENS_10bfloat16_tEfNS_4arch4Sm90ELb1ELb0ELb0ELb1ELb1ELb0ELb0ELb1ELb1ELb1ELb1ELb0EEENS1_21CollectiveEpilogueFwdISB_S9_SC_SE_Li256ELb1ELb1ELb1ELb0EEENS1_36VarlenDynamicPersistentTileSchedulerILi128ELi128ELi256ELi128ELb1ELb1ELb1ELb1ELb1ELb1EEEEEEEEEvNT_6ParamsE,"a",@progbits
	.sectionflags	@""
	.align	4
.nv.constant0._ZN7cutlass13device_kernelIN5flash11enable_sm90INS1_16FlashAttnFwdSm90INS1_25CollectiveMainloopFwdSm90ILi2EN4cute5tupleIJNS5_1CILi1EEES8_S8_EEENS6_IJNS7_ILi128EEESA_SA_EEELi128ENS_10bfloat16_tEfNS_4arch4Sm90ELb1ELb0ELb0ELb1ELb1ELb0ELb0ELb1ELb1ELb1ELb1ELb0EEENS1_21CollectiveEpilogueFwdISB_S9_SC_SE_Li256ELb1ELb1ELb1ELb0EEENS1_36VarlenDynamicPersistentTileSchedulerILi128ELi128ELi256ELi128ELb1ELb1ELb1ELb1ELb1ELb1EEEEEEEEEvNT_6ParamsE:
	.zero		3584


//--------------------- .nv.constant0._ZN7cutlass13device_kernelIN5flash11enable_sm90INS1_16FlashAttnFwdSm90INS1_25CollectiveMainloopFwdSm90ILi2EN4cute5tupleIJNS5_1CILi1EEES8_S8_EEENS6_IJNS7_ILi128EEESA_SA_EEELi128ENS_10bfloat16_tEfNS_4arch4Sm90ELb1ELb0ELb0ELb1ELb1ELb1ELb0ELb1ELb1ELb1ELb1ELb0EEENS1_21CollectiveEpilogueFwdISB_S9_SC_SE_Li256ELb1ELb1ELb1ELb0EEENS1_36VarlenDynamicPersistentTileSchedulerILi128ELi128ELi256ELi128ELb1ELb1ELb1ELb1ELb1ELb1EEEEEEEEEvNT_6ParamsE --------------------------
	.section	.nv.constant0._ZN7cutlass13device_kernelIN5flash11enable_sm90INS1_16FlashAttnFwdSm90INS1_25CollectiveMainloopFwdSm90ILi2EN4cute5tupleIJNS5_1CILi1EEES8_S8_EEENS6_IJNS7_ILi128EEESA_SA_EEELi128ENS_10bfloat16_tEfNS_4arch4Sm90ELb1ELb0ELb0ELb1ELb1ELb1ELb0ELb1ELb1ELb1ELb1ELb0EEENS1_21CollectiveEpilogueFwdISB_S9_SC_SE_Li256ELb1ELb1ELb1ELb0EEENS1_36VarlenDynamicPersistentTileSchedulerILi128ELi128ELi256ELi128ELb1ELb1ELb1ELb1ELb1ELb1EEEEEEEEEvNT_6ParamsE,"a",@progbits
	.sectionflags	@""
	.align	4
.nv.constant0._ZN7cutlass13device_kernelIN5flash11enable_sm90INS1_16FlashAttnFwdSm90INS1_25CollectiveMainloopFwdSm90ILi2EN4cute5tupleIJNS5_1CILi1EEES8_S8_EEENS6_IJNS7_ILi128EEESA_SA_EEELi128ENS_10bfloat16_tEfNS_4arch4Sm90ELb1ELb0ELb0ELb1ELb1ELb1ELb0ELb1ELb1ELb1ELb1ELb0EEENS1_21CollectiveEpilogueFwdISB_S9_SC_SE_Li256ELb1ELb1ELb1ELb0EEENS1_36VarlenDynamicPersistentTileSchedulerILi128ELi128ELi256ELi128ELb1ELb1ELb1ELb1ELb1ELb1EEEEEEEEEvNT_6ParamsE:
	.zero		3584


//--------------------- SYMBOLS --------------------------

	.type		.nv.reservedSmem.offset0,@object
	.size		.nv.reservedSmem.offset0,0x4
